	.target	sm_80

	.elftype	@"ET_EXEC"


//--------------------- .note.nv.tkinfo           --------------------------
	.section	.note.nv.tkinfo,"",@"SHT_NOTE"
	.sectionflags	@"SHF_NOTE_NV_TKINFO"
	.tkinfo
        /*0018*/ 	.word	0x00000002
        /*0030*/ 	.string	""
        /*0030*/ 	.string	"ptxas"
        /*0030*/ 	.string	"Cuda compilation tools, release 13.0, V13.0.88"
        /*0030*/ 	.string	"Build cuda_13.0.r13.0/compiler.36424714_0"
        /*0030*/ 	.string	"-v  -suppress-debug-info  -lineinfo  -arch sm_80 "



//--------------------- .note.nv.cuinfo           --------------------------
	.section	.note.nv.cuinfo,"",@"SHT_NOTE"
	.sectionflags	@"SHF_NOTE_NV_CUINFO"
        /*0018*/ 	.short	0x0002
        /*001a*/ 	.short	0x0050
        /*001c*/ 	.short	0x0082
	.zero		2


//--------------------- .nv.info                  --------------------------
	.section	.nv.info,"",@"SHT_CUDA_INFO"
	.align	4


	//----- nvinfo : EIATTR_REGCOUNT
	.align		4
        /*0000*/ 	.byte	0x04, 0x2f
        /*0002*/ 	.short	(.L_1 - .L_0)
	.align		4
.L_0:
        /*0004*/ 	.word	index@(matmul_kernel)
        /*0008*/ 	.word	0x000000ff


	//----- nvinfo : EIATTR_FRAME_SIZE
	.align		4
.L_1:
        /*000c*/ 	.byte	0x04, 0x11
        /*000e*/ 	.short	(.L_3 - .L_2)
	.align		4
.L_2:
        /*0010*/ 	.word	index@(matmul_kernel)
        /*0014*/ 	.word	0x00000000


	//----- nvinfo : EIATTR_MIN_STACK_SIZE
	.align		4
.L_3:
        /*0018*/ 	.byte	0x04, 0x12
        /*001a*/ 	.short	(.L_5 - .L_4)
	.align		4
.L_4:
        /*001c*/ 	.word	index@(matmul_kernel)
        /*0020*/ 	.word	0x00000000
.L_5:


//--------------------- .nv.info.matmul_kernel    --------------------------
	.section	.nv.info.matmul_kernel,"",@"SHT_CUDA_INFO"
	.sectionflags	@""
	.align	4


	//----- nvinfo : EIATTR_CUDA_API_VERSION
	.align		4
        /*0000*/ 	.byte	0x04, 0x37
        /*0002*/ 	.short	(.L_7 - .L_6)
.L_6:
        /*0004*/ 	.word	0x00000082


	//----- nvinfo : EIATTR_SW2861232_WAR
	.align		4
.L_7:
        /*0008*/ 	.byte	0x01, 0x35
	.zero		2


	//----- nvinfo : EIATTR_PARAM_CBANK
	.align		4
        /*000c*/ 	.byte	0x04, 0x0a
        /*000e*/ 	.short	(.L_9 - .L_8)
	.align		4
.L_8:
        /*0010*/ 	.word	index@(.nv.constant0.matmul_kernel)
        /*0014*/ 	.short	0x0160
        /*0016*/ 	.short	0x0050


	//----- nvinfo : EIATTR_CBANK_PARAM_SIZE
	.align		4
.L_9:
        /*0018*/ 	.byte	0x03, 0x19
        /*001a*/ 	.short	0x0050


	//----- nvinfo : EIATTR_KPARAM_INFO
	.align		4
        /*001c*/ 	.byte	0x04, 0x17
        /*001e*/ 	.short	(.L_11 - .L_10)
.L_10:
        /*0020*/ 	.word	0x00000000
        /*0024*/ 	.short	0x000d
        /*0026*/ 	.short	0x0048
        /*0028*/ 	.byte	0x00, 0xf4, 0x21, 0x00


	//----- nvinfo : EIATTR_KPARAM_INFO
	.align		4
.L_11:
        /*002c*/ 	.byte	0x04, 0x17
        /*002e*/ 	.short	(.L_13 - .L_12)
.L_12:
        /*0030*/ 	.word	0x00000000
        /*0034*/ 	.short	0x000c
        /*0036*/ 	.short	0x0040
        /*0038*/ 	.byte	0x00, 0xf4, 0x21, 0x00


	//----- nvinfo : EIATTR_KPARAM_INFO
	.align		4
.L_13:
        /*003c*/ 	.byte	0x04, 0x17
        /*003e*/ 	.short	(.L_15 - .L_14)
.L_14:
        /*0040*/ 	.word	0x00000000
        /*0044*/ 	.short	0x000b
        /*0046*/ 	.short	0x0038
        /*0048*/ 	.byte	0x00, 0xf0, 0x11, 0x00


	//----- nvinfo : EIATTR_KPARAM_INFO
	.align		4
.L_15:
        /*004c*/ 	.byte	0x04, 0x17
        /*004e*/ 	.short	(.L_17 - .L_16)
.L_16:
        /*0050*/ 	.word	0x00000000
        /*0054*/ 	.short	0x000a
        /*0056*/ 	.short	0x0034
        /*0058*/ 	.byte	0x00, 0xf0, 0x11, 0x00


	//----- nvinfo : EIATTR_KPARAM_INFO
	.align		4
.L_17:
        /*005c*/ 	.byte	0x04, 0x17
        /*005e*/ 	.short	(.L_19 - .L_18)
.L_18:
        /*0060*/ 	.word	0x00000000
        /*0064*/ 	.short	0x0009
        /*0066*/ 	.short	0x0030
        /*0068*/ 	.byte	0x00, 0xf0, 0x11, 0x00


	//----- nvinfo : EIATTR_KPARAM_INFO
	.align		4
.L_19:
        /*006c*/ 	.byte	0x04, 0x17
        /*006e*/ 	.short	(.L_21 - .L_20)
.L_20:
        /*0070*/ 	.word	0x00000000
        /*0074*/ 	.short	0x0008
        /*0076*/ 	.short	0x002c
        /*0078*/ 	.byte	0x00, 0xf0, 0x11, 0x00


	//----- nvinfo : EIATTR_KPARAM_INFO
	.align		4
.L_21:
        /*007c*/ 	.byte	0x04, 0x17
        /*007e*/ 	.short	(.L_23 - .L_22)
.L_22:
        /*0080*/ 	.word	0x00000000
        /*0084*/ 	.short	0x0007
        /*0086*/ 	.short	0x0028
        /*0088*/ 	.byte	0x00, 0xf0, 0x11, 0x00


	//----- nvinfo : EIATTR_KPARAM_INFO
	.align		4
.L_23:
        /*008c*/ 	.byte	0x04, 0x17
        /*008e*/ 	.short	(.L_25 - .L_24)
.L_24:
        /*0090*/ 	.word	0x00000000
        /*0094*/ 	.short	0x0006
        /*0096*/ 	.short	0x0024
        /*0098*/ 	.byte	0x00, 0xf0, 0x11, 0x00


	//----- nvinfo : EIATTR_KPARAM_INFO
	.align		4
.L_25:
        /*009c*/ 	.byte	0x04, 0x17
        /*009e*/ 	.short	(.L_27 - .L_26)
.L_26:
        /*00a0*/ 	.word	0x00000000
        /*00a4*/ 	.short	0x0005
        /*00a6*/ 	.short	0x0020
        /*00a8*/ 	.byte	0x00, 0xf0, 0x11, 0x00


	//----- nvinfo : EIATTR_KPARAM_INFO
	.align		4
.L_27:
        /*00ac*/ 	.byte	0x04, 0x17
        /*00ae*/ 	.short	(.L_29 - .L_28)
.L_28:
        /*00b0*/ 	.word	0x00000000
        /*00b4*/ 	.short	0x0004
        /*00b6*/ 	.short	0x001c
        /*00b8*/ 	.byte	0x00, 0xf0, 0x11, 0x00


	//----- nvinfo : EIATTR_KPARAM_INFO
	.align		4
.L_29:
        /*00bc*/ 	.byte	0x04, 0x17
        /*00be*/ 	.short	(.L_31 - .L_30)
.L_30:
        /*00c0*/ 	.word	0x00000000
        /*00c4*/ 	.short	0x0003
        /*00c6*/ 	.short	0x0018
        /*00c8*/ 	.byte	0x00, 0xf0, 0x11, 0x00


	//----- nvinfo : EIATTR_KPARAM_INFO
	.align		4
.L_31:
        /*00cc*/ 	.byte	0x04, 0x17
        /*00ce*/ 	.short	(.L_33 - .L_32)
.L_32:
        /*00d0*/ 	.word	0x00000000
        /*00d4*/ 	.short	0x0002
        /*00d6*/ 	.short	0x0010
        /*00d8*/ 	.byte	0x00, 0xf4, 0x21, 0x00


	//----- nvinfo : EIATTR_KPARAM_INFO
	.align		4
.L_33:
        /*00dc*/ 	.byte	0x04, 0x17
        /*00de*/ 	.short	(.L_35 - .L_34)
.L_34:
        /*00e0*/ 	.word	0x00000000
        /*00e4*/ 	.short	0x0001
        /*00e6*/ 	.short	0x0008
        /*00e8*/ 	.byte	0x00, 0xf4, 0x21, 0x00


	//----- nvinfo : EIATTR_KPARAM_INFO
	.align		4
.L_35:
        /*00ec*/ 	.byte	0x04, 0x17
        /*00ee*/ 	.short	(.L_37 - .L_36)
.L_36:
        /*00f0*/ 	.word	0x00000000
        /*00f4*/ 	.short	0x0000
        /*00f6*/ 	.short	0x0000
        /*00f8*/ 	.byte	0x00, 0xf4, 0x21, 0x00


	//----- nvinfo : EIATTR_MAXREG_COUNT
	.align		4
.L_37:
        /*00fc*/ 	.byte	0x03, 0x1b
        /*00fe*/ 	.short	0x00ff


	//----- nvinfo : EIATTR_NUM_BARRIERS
	.align		4
        /*0100*/ 	.byte	0x02, 0x4c
        /*0102*/ 	.byte	0x01
	.zero		1


	//----- nvinfo : EIATTR_MERCURY_ISA_VERSION
	.align		4
        /*0104*/ 	.byte	0x03, 0x5f
        /*0106*/ 	.short	0x0000


	//----- nvinfo : EIATTR_EXIT_INSTR_OFFSETS
	.align		4
        /*0108*/ 	.byte	0x04, 0x1c
        /*010a*/ 	.short	(.L_39 - .L_38)


	//   ....[0]....
.L_38:
        /*010c*/ 	.word	0x0000b830


	//   ....[1]....
        /*0110*/ 	.word	0x0000b850


	//----- nvinfo : EIATTR_REQNTID
	.align		4
.L_39:
        /*0114*/ 	.byte	0x04, 0x10
        /*0116*/ 	.short	(.L_41 - .L_40)
.L_40:
        /*0118*/ 	.word	0x00000080
        /*011c*/ 	.word	0x00000001
        /*0120*/ 	.word	0x00000001
.L_41:


//--------------------- .nv.callgraph             --------------------------
	.section	.nv.callgraph,"",@"SHT_CUDA_CALLGRAPH"
	.align	4
	.sectionentsize	8
	.align		4
        /*0000*/ 	.word	0x00000000
	.align		4
        /*0004*/ 	.word	0xffffffff
	.align		4
        /*0008*/ 	.word	0x00000000
	.align		4
        /*000c*/ 	.word	0xfffffffe
	.align		4
        /*0010*/ 	.word	0x00000000
	.align		4
        /*0014*/ 	.word	0xfffffffd
	.align		4
        /*0018*/ 	.word	0x00000000
	.align		4
        /*001c*/ 	.word	0xfffffffc


//--------------------- .nv.rel.action            --------------------------
	.section	.nv.rel.action,"",@"SHT_CUDA_RELOCINFO"
	.align	8
	.sectionentsize	8
        /*0000*/ 	.byte	0x73, 0x00, 0x00, 0x00, 0x00, 0x00, 0x00, 0x00, 0x00, 0x00, 0x00, 0x11, 0x25, 0x00, 0x05, 0x36


//--------------------- .nv.constant0.matmul_kernel --------------------------
	.section	.nv.constant0.matmul_kernel,"a",@progbits
	.sectionflags	@""
	.align	4
.nv.constant0.matmul_kernel:
	.zero		432


//--------------------- .text.matmul_kernel       --------------------------
	.section	.text.matmul_kernel,"ax",@progbits
	.sectioninfo	@"SHI_REGISTERS=255"
	.align	128
        .global         matmul_kernel
        .type           matmul_kernel,@function
        .size           matmul_kernel,(.L_x_4 - matmul_kernel)
        .other          matmul_kernel,@"STO_CUDA_ENTRY STV_DEFAULT"
matmul_kernel:
.text.matmul_kernel:
[----:B------:R-:W-:Y:S02]  /*0000*/  IMAD.MOV.U32 R1, RZ, RZ, c[0x0][0x28] ;  /* 0x00000a00ff017624 */ /* 0x000fe400078e00ff */
[----:B------:R-:W-:Y:S01]  /*0010*/  IMAD.MOV.U32 R0, RZ, RZ, c[0x0][0x17c] ;  /* 0x00005f00ff007624 */ /* 0x000fe200078e00ff */
[----:B------:R-:W1:Y:S01]  /*0020*/  S2R R5, SR_CTAID.X ;  /* 0x0000000000057919 */ /* 0x000e620000002500 */
[----:B------:R-:W-:Y:S01]  /*0030*/  IABS R53, c[0x0][0x178] ;  /* 0x00005e0000357a13 */ /* 0x000fe20000000000 */
[----:B------:R-:W-:Y:S01]  /*0040*/  ULDC.64 UR4, c[0x0][0x118] ;  /* 0x0000460000047ab9 */ /* 0x000fe20000000a00 */
[----:B------:R-:W-:Y:S01]  /*0050*/  IMAD.MOV.U32 R166, RZ, RZ, 0x3f ;  /* 0x0000003fffa67424 */ /* 0x000fe200078e00ff */
[----:B------:R-:W-:Y:S01]  /*0060*/  IADD3 R0, R0, 0x3f, RZ ;  /* 0x0000003f00007810 */ /* 0x000fe20007ffe0ff */
[----:B------:R-:W2:Y:S03]  /*0070*/  S2R R112, SR_TID.X ;  /* 0x0000000000707919 */ /* 0x000ea60000002100 */
[----:B------:R-:W-:Y:S02]  /*0080*/  SHF.R.S32.HI R3, RZ, 0x1f, R0 ;  /* 0x0000001fff037819 */ /* 0x000fe40000011400 */
[----:B------:R-:W-:-:S02]  /*0090*/  IADD3 R166, R166, c[0x0][0x180], RZ ;  /* 0x00006000a6a67a10 */ /* 0x000fc40007ffe0ff */
[----:B------:R-:W-:-:S04]  /*00a0*/  LEA.HI R3, R3, R0, RZ, 0x6 ;  /* 0x0000000003037211 */ /* 0x000fc800078f30ff */
[----:B------:R-:W-:-:S05]  /*00b0*/  SHF.R.S32.HI R3, RZ, 0x6, R3 ;  /* 0x00000006ff037819 */ /* 0x000fca0000011403 */
[----:B------:R-:W-:Y:S01]  /*00c0*/  IMAD.SHL.U32 R4, R3, 0x8, RZ ;  /* 0x0000000803047824 */ /* 0x000fe200078e00ff */
[----:B-1----:R-:W-:-:S04]  /*00d0*/  IABS R8, R5 ;  /* 0x0000000500087213 */ /* 0x002fc80000000000 */
[-C--:B------:R-:W-:Y:S02]  /*00e0*/  IABS R7, R4.reuse ;  /* 0x0000000400077213 */ /* 0x080fe40000000000 */
[----:B------:R-:W-:Y:S02]  /*00f0*/  IABS R10, R4 ;  /* 0x00000004000a7213 */ /* 0x000fe40000000000 */
[----:B------:R-:W1:Y:S01]  /*0100*/  I2F.RP R0, R7 ;  /* 0x0000000700007306 */ /* 0x000e620000209400 */
[C---:B--2---:R-:W-:Y:S02]  /*0110*/  LOP3.LUT R48, R112.reuse, 0x7f, RZ, 0xc0, !PT ;  /* 0x0000007f70307812 */ /* 0x044fe400078ec0ff */
[----:B------:R-:W-:-:S05]  /*0120*/  LOP3.LUT R250, R112, 0x3f, RZ, 0xc0, !PT ;  /* 0x0000003f70fa7812 */ /* 0x000fca00078ec0ff */
[----:B-1----:R-:W1:Y:S02]  /*0130*/  MUFU.RCP R0, R0 ;  /* 0x0000000000007308 */ /* 0x002e640000001000 */
[----:B-1----:R-:W-:Y:S01]  /*0140*/  IADD3 R2, R0, 0xffffffe, RZ ;  /* 0x0ffffffe00027810 */ /* 0x002fe20007ffe0ff */
[----:B------:R-:W-:-:S05]  /*0150*/  IMAD.MOV R0, RZ, RZ, -R10 ;  /* 0x000000ffff007224 */ /* 0x000fca00078e0a0a */
[----:B------:R1:W2:Y:S02]  /*0160*/  F2I.FTZ.U32.TRUNC.NTZ R3, R2 ;  /* 0x0000000200037305 */ /* 0x0002a4000021f000 */
[----:B-1----:R-:W-:Y:S02]  /*0170*/  IMAD.MOV.U32 R2, RZ, RZ, RZ ;  /* 0x000000ffff027224 */ /* 0x002fe400078e00ff */
[----:B--2---:R-:W-:-:S04]  /*0180*/  IMAD.MOV R6, RZ, RZ, -R3 ;  /* 0x000000ffff067224 */ /* 0x004fc800078e0a03 */
[----:B------:R-:W-:Y:S02]  /*0190*/  IMAD R9, R6, R7, RZ ;  /* 0x0000000706097224 */ /* 0x000fe400078e02ff */
[----:B------:R-:W-:Y:S02]  /*01a0*/  IMAD.MOV.U32 R6, RZ, RZ, R8 ;  /* 0x000000ffff067224 */ /* 0x000fe400078e0008 */
[----:B------:R-:W-:-:S04]  /*01b0*/  IMAD.HI.U32 R3, R3, R9, R2 ;  /* 0x0000000903037227 */ /* 0x000fc800078e0002 */
[----:B------:R-:W-:Y:S02]  /*01c0*/  IMAD.MOV.U32 R9, RZ, RZ, c[0x0][0x180] ;  /* 0x00006000ff097624 */ /* 0x000fe400078e00ff */
[----:B------:R-:W-:-:S03]  /*01d0*/  IMAD.HI.U32 R3, R3, R6, RZ ;  /* 0x0000000603037227 */ /* 0x000fc600078e00ff */
[----:B------:R-:W-:Y:S01]  /*01e0*/  IADD3 R44, R9, -0x9, RZ ;  /* 0xfffffff7092c7810 */ /* 0x000fe20007ffe0ff */
[----:B------:R-:W-:-:S05]  /*01f0*/  IMAD R0, R3, R0, R6 ;  /* 0x0000000003007224 */ /* 0x000fca00078e0206 */
[----:B------:R-:W-:-:S13]  /*0200*/  ISETP.GT.U32.AND P1, PT, R7, R0, PT ;  /* 0x000000000700720c */ /* 0x000fda0003f24070 */
[----:B------:R-:W-:Y:S01]  /*0210*/  @!P1 IMAD.IADD R0, R0, 0x1, -R7 ;  /* 0x0000000100009824 */ /* 0x000fe200078e0a07 */
[----:B------:R-:W-:Y:S02]  /*0220*/  @!P1 IADD3 R3, R3, 0x1, RZ ;  /* 0x0000000103039810 */ /* 0x000fe40007ffe0ff */
[----:B------:R-:W-:Y:S02]  /*0230*/  ISETP.NE.AND P1, PT, R4, RZ, PT ;  /* 0x000000ff0400720c */ /* 0x000fe40003f25270 */
[----:B------:R-:W-:Y:S02]  /*0240*/  ISETP.GE.U32.AND P0, PT, R0, R7, PT ;  /* 0x000000070000720c */ /* 0x000fe40003f06070 */
[----:B------:R-:W-:-:S04]  /*0250*/  LOP3.LUT R0, R5, R4, RZ, 0x3c, !PT ;  /* 0x0000000405007212 */ /* 0x000fc800078e3cff */
[----:B------:R-:W-:Y:S01]  /*0260*/  ISETP.GE.AND P2, PT, R0, RZ, PT ;  /* 0x000000ff0000720c */ /* 0x000fe20003f46270 */
[----:B------:R-:W-:-:S05]  /*0270*/  IMAD.MOV.U32 R0, RZ, RZ, c[0x0][0x178] ;  /* 0x00005e00ff007624 */ /* 0x000fca00078e00ff */
[----:B------:R-:W-:Y:S02]  /*0280*/  IADD3 R0, R0, 0x7f, RZ ;  /* 0x0000007f00007810 */ /* 0x000fe40007ffe0ff */
[----:B------:R-:W-:-:S05]  /*0290*/  @P0 IADD3 R3, R3, 0x1, RZ ;  /* 0x0000000103030810 */ /* 0x000fca0007ffe0ff */
[----:B------:R-:W-:Y:S01]  /*02a0*/  IMAD.MOV.U32 R2, RZ, RZ, R3 ;  /* 0x000000ffff027224 */ /* 0x000fe200078e0003 */
[----:B------:R-:W-:-:S03]  /*02b0*/  SHF.R.S32.HI R3, RZ, 0x1f, R0 ;  /* 0x0000001fff037819 */ /* 0x000fc60000011400 */
[----:B------:R-:W-:Y:S01]  /*02c0*/  @!P2 IMAD.MOV R2, RZ, RZ, -R2 ;  /* 0x000000ffff02a224 */ /* 0x000fe200078e0a02 */
[----:B------:R-:W-:Y:S02]  /*02d0*/  @!P1 LOP3.LUT R2, RZ, R4, RZ, 0x33, !PT ;  /* 0x00000004ff029212 */ /* 0x000fe400078e33ff */
[----:B------:R-:W-:-:S03]  /*02e0*/  LEA.HI R3, R3, R0, RZ, 0x7 ;  /* 0x0000000003037211 */ /* 0x000fc600078f38ff */
[----:B------:R-:W-:Y:S02]  /*02f0*/  IMAD.SHL.U32 R11, R2, 0x8, RZ ;  /* 0x00000008020b7824 */ /* 0x000fe400078e00ff */
[----:B------:R-:W-:-:S03]  /*0300*/  IMAD.MOV R2, RZ, RZ, -R2 ;  /* 0x000000ffff027224 */ /* 0x000fc600078e0a02 */
[----:B------:R-:W-:Y:S01]  /*0310*/  LEA.HI.SX32 R3, R3, -R11, 0x19 ;  /* 0x8000000b03037211 */ /* 0x000fe200078fcaff */
[----:B------:R-:W-:-:S03]  /*0320*/  IMAD R14, R4, R2, R5 ;  /* 0x00000002040e7224 */ /* 0x000fc600078e0205 */
[----:B------:R-:W-:Y:S02]  /*0330*/  IMNMX R13, R3, 0x8, PT ;  /* 0x00000008030d7817 */ /* 0x000fe40003800200 */
[----:B------:R-:W-:Y:S02]  /*0340*/  IABS R4, R14 ;  /* 0x0000000e00047213 */ /* 0x000fe40000000000 */
[----:B------:R-:W-:Y:S02]  /*0350*/  IABS R7, R13 ;  /* 0x0000000d00077213 */ /* 0x000fe40000000000 */
[----:B------:R-:W-:Y:S02]  /*0360*/  ISETP.NE.AND P2, PT, R13, RZ, PT ;  /* 0x000000ff0d00720c */ /* 0x000fe40003f45270 */
[----:B------:R-:W1:Y:S08]  /*0370*/  I2F.RP R0, R7 ;  /* 0x0000000700007306 */ /* 0x000e700000209400 */
[----:B-1----:R-:W1:Y:S02]  /*0380*/  MUFU.RCP R0, R0 ;  /* 0x0000000000007308 */ /* 0x002e640000001000 */
[----:B-1----:R-:W-:-:S06]  /*0390*/  IADD3 R3, R0, 0xffffffe, RZ ;  /* 0x0ffffffe00037810 */ /* 0x002fcc0007ffe0ff */
[----:B------:R-:W1:Y:S02]  /*03a0*/  F2I.FTZ.U32.TRUNC.NTZ R3, R3 ;  /* 0x0000000300037305 */ /* 0x000e64000021f000 */
[----:B-1----:R-:W-:-:S04]  /*03b0*/  IMAD.MOV R6, RZ, RZ, -R3 ;  /* 0x000000ffff067224 */ /* 0x002fc800078e0a03 */
[----:B------:R-:W-:Y:S01]  /*03c0*/  IMAD.MOV.U32 R2, RZ, RZ, R6 ;  /* 0x000000ffff027224 */ /* 0x000fe200078e0006 */
[----:B------:R-:W-:-:S03]  /*03d0*/  IABS R6, R13 ;  /* 0x0000000d00067213 */ /* 0x000fc60000000000 */
[----:B------:R-:W-:Y:S02]  /*03e0*/  IMAD R5, R2, R7, RZ ;  /* 0x0000000702057224 */ /* 0x000fe400078e02ff */
[----:B------:R-:W-:Y:S02]  /*03f0*/  IMAD.MOV.U32 R2, RZ, RZ, RZ ;  /* 0x000000ffff027224 */ /* 0x000fe400078e00ff */
[----:B------:R-:W-:Y:S01]  /*0400*/  IMAD.MOV R0, RZ, RZ, -R6 ;  /* 0x000000ffff007224 */ /* 0x000fe200078e0a06 */
[----:B------:R-:W-:Y:S01]  /*0410*/  IADD3 R6, R9, -0x34, RZ ;  /* 0xffffffcc09067810 */ /* 0x000fe20007ffe0ff */
[----:B------:R-:W-:Y:S01]  /*0420*/  IMAD.HI.U32 R2, R3, R5, R2 ;  /* 0x0000000503027227 */ /* 0x000fe200078e0002 */
[----:B------:R-:W-:-:S05]  /*0430*/  IADD3 R5, R9, -0x35, RZ ;  /* 0xffffffcb09057810 */ /* 0x000fca0007ffe0ff */
[----:B------:R-:W-:Y:S01]  /*0440*/  IMAD.HI.U32 R3, R2, R4, RZ ;  /* 0x0000000402037227 */ /* 0x000fe200078e00ff */
[----:B------:R-:W-:-:S03]  /*0450*/  IADD3 R2, R9, -0x2f, RZ ;  /* 0xffffffd109027810 */ /* 0x000fc60007ffe0ff */
[----:B------:R-:W-:Y:S01]  /*0460*/  IMAD R0, R3, R0, R4 ;  /* 0x0000000003007224 */ /* 0x000fe200078e0204 */
[----:B------:R-:W-:Y:S02]  /*0470*/  IADD3 R4, R9, -0x30, RZ ;  /* 0xffffffd009047810 */ /* 0x000fe40007ffe0ff */
[----:B------:R-:W-:Y:S02]  /*0480*/  ISETP.GE.U32.AND P5, PT, R2, 0x7fffff92, PT ;  /* 0x7fffff920200780c */ /* 0x000fe40003fa6070 */
[----:B------:R-:W-:Y:S02]  /*0490*/  ISETP.GT.U32.AND P1, PT, R7, R0, PT ;  /* 0x000000000700720c */ /* 0x000fe40003f24070 */
[----:B------:R-:W-:Y:S02]  /*04a0*/  ISETP.GE.U32.AND P6, PT, R4, 0x7fffff91, PT ;  /* 0x7fffff910400780c */ /* 0x000fe40003fc6070 */
[----:B------:R-:W-:Y:S02]  /*04b0*/  IADD3 R2, R9, -0x2e, RZ ;  /* 0xffffffd209027810 */ /* 0x000fe40007ffe0ff */
[----:B------:R-:W-:-:S02]  /*04c0*/  SEL R30, RZ, 0x1, P6 ;  /* 0x00000001ff1e7807 */ /* 0x000fc40003000000 */
[----:B------:R-:W-:Y:S02]  /*04d0*/  ISETP.GE.U32.AND P4, PT, R2, 0x7fffff93, PT ;  /* 0x7fffff930200780c */ /* 0x000fe40003f86070 */
[----:B------:R-:W-:Y:S02]  /*04e0*/  IADD3 R2, R9, -0x2c, RZ ;  /* 0xffffffd409027810 */ /* 0x000fe40007ffe0ff */
[----:B------:R-:W-:Y:S01]  /*04f0*/  SEL R28, RZ, 0x4, P4 ;  /* 0x00000004ff1c7807 */ /* 0x000fe20002000000 */
[----:B------:R-:W-:Y:S01]  /*0500*/  @!P1 IMAD.IADD R0, R0, 0x1, -R7 ;  /* 0x0000000100009824 */ /* 0x000fe200078e0a07 */
[----:B------:R-:W-:Y:S02]  /*0510*/  @!P1 IADD3 R3, R3, 0x1, RZ ;  /* 0x0000000103039810 */ /* 0x000fe40007ffe0ff */
[----:B------:R-:W-:Y:S02]  /*0520*/  SEL R37, RZ, 0x1fffe, P5 ;  /* 0x0001fffeff257807 */ /* 0x000fe40002800000 */
[----:B------:R-:W-:-:S02]  /*0530*/  ISETP.GE.U32.AND P0, PT, R0, R7, PT ;  /* 0x000000070000720c */ /* 0x000fc40003f06070 */
[----:B------:R-:W-:Y:S01]  /*0540*/  LOP3.LUT R0, R14, R13, RZ, 0x3c, !PT ;  /* 0x0000000d0e007212 */ /* 0x000fe200078e3cff */
[----:B------:R-:W-:Y:S01]  /*0550*/  IMAD.IADD R30, R30, 0x1, R37 ;  /* 0x000000011e1e7824 */ /* 0x000fe200078e0225 */
[C---:B------:R-:W-:Y:S02]  /*0560*/  IADD3 R4, R9.reuse, -0x1a, RZ ;  /* 0xffffffe609047810 */ /* 0x040fe40007ffe0ff */
[----:B------:R-:W-:Y:S02]  /*0570*/  ISETP.GE.AND P3, PT, R0, RZ, PT ;  /* 0x000000ff0000720c */ /* 0x000fe40003f66270 */
[----:B------:R-:W-:Y:S02]  /*0580*/  IADD3 R0, R9, -0x2d, RZ ;  /* 0xffffffd309007810 */ /* 0x000fe40007ffe0ff */
[----:B------:R-:W-:-:S03]  /*0590*/  LOP3.LUT R30, R30, 0x3, RZ, 0xc0, !PT ;  /* 0x000000031e1e7812 */ /* 0x000fc600078ec0ff */
[----:B------:R-:W-:Y:S02]  /*05a0*/  @P0 IADD3 R3, R3, 0x1, RZ ;  /* 0x0000000103030810 */ /* 0x000fe40007ffe0ff */
[----:B------:R-:W-:Y:S02]  /*05b0*/  ISETP.GE.U32.AND P0, PT, R0, 0x7fffff94, PT ;  /* 0x7fffff940000780c */ /* 0x000fe40003f06070 */
[C---:B------:R-:W-:Y:S02]  /*05c0*/  IADD3 R0, R9.reuse, -0x2b, RZ ;  /* 0xffffffd509007810 */ /* 0x040fe40007ffe0ff */
[----:B------:R-:W-:Y:S01]  /*05d0*/  @!P3 IMAD.MOV R3, RZ, RZ, -R3 ;  /* 0x000000ffff03b224 */ /* 0x000fe200078e0a03 */
[----:B------:R-:W-:Y:S02]  /*05e0*/  @!P2 LOP3.LUT R3, RZ, R13, RZ, 0x33, !PT ;  /* 0x0000000dff03a212 */ /* 0x000fe400078e33ff */
[----:B------:R-:W-:Y:S02]  /*05f0*/  ISETP.GE.U32.AND P1, PT, R0, 0x7fffff96, PT ;  /* 0x7fffff960000780c */ /* 0x000fe40003f26070 */
[----:B------:R-:W-:Y:S01]  /*0600*/  IADD3 R0, R9, -0x29, RZ ;  /* 0xffffffd709007810 */ /* 0x000fe20007ffe0ff */
[----:B------:R-:W-:Y:S01]  /*0610*/  IMAD.MOV R8, RZ, RZ, -R3 ;  /* 0x000000ffff087224 */ /* 0x000fe200078e0a03 */
[----:B------:R-:W-:Y:S01]  /*0620*/  ISETP.GE.U32.AND P3, PT, R2, 0x7fffff95, PT ;  /* 0x7fffff950200780c */ /* 0x000fe20003f66070 */
[----:B------:R-:W-:Y:S01]  /*0630*/  IMAD.SHL.U32 R3, R3, 0x40, RZ ;  /* 0x0000004003037824 */ /* 0x000fe200078e00ff */
[----:B------:R-:W-:-:S02]  /*0640*/  ISETP.GE.U32.AND P2, PT, R0, 0x7fffff98, PT ;  /* 0x7fffff980000780c */ /* 0x000fc40003f46070 */
[C---:B------:R-:W-:Y:S02]  /*0650*/  IADD3 R0, R9.reuse, -0x27, RZ ;  /* 0xffffffd909007810 */ /* 0x040fe40007ffe0ff */
[C---:B------:R-:W-:Y:S02]  /*0660*/  IADD3 R2, R9.reuse, -0x2a, RZ ;  /* 0xffffffd609027810 */ /* 0x040fe40007ffe0ff */
[----:B------:R-:W-:Y:S02]  /*0670*/  ISETP.GE.U32.AND P6, PT, R0, 0x7fffff9a, PT ;  /* 0x7fffff9a0000780c */ /* 0x000fe40003fc6070 */
[----:B------:R-:W-:Y:S02]  /*0680*/  IADD3 R0, R9, -0x25, RZ ;  /* 0xffffffdb09007810 */ /* 0x000fe40007ffe0ff */
[----:B------:R-:W-:Y:S02]  /*0690*/  SEL R7, RZ, 0x1, P3 ;  /* 0x00000001ff077807 */ /* 0x000fe40001800000 */
[----:B------:R-:W-:-:S02]  /*06a0*/  ISETP.GE.U32.AND P4, PT, R0, 0x7fffff9c, PT ;  /* 0x7fffff9c0000780c */ /* 0x000fc40003f86070 */
[C---:B------:R-:W-:Y:S02]  /*06b0*/  IADD3 R0, R9.reuse, -0x23, RZ ;  /* 0xffffffdd09007810 */ /* 0x040fe40007ffe0ff */
[----:B------:R-:W-:Y:S02]  /*06c0*/  ISETP.GE.U32.AND P5, PT, R2, 0x7fffff97, PT ;  /* 0x7fffff970200780c */ /* 0x000fe40003fa6070 */
[----:B------:R-:W-:Y:S02]  /*06d0*/  ISETP.GE.U32.AND P3, PT, R0, 0x7fffff9e, PT ;  /* 0x7fffff9e0000780c */ /* 0x000fe40003f66070 */
[C---:B------:R-:W-:Y:S02]  /*06e0*/  IADD3 R2, R9.reuse, -0x28, RZ ;  /* 0xffffffd809027810 */ /* 0x040fe40007ffe0ff */
[----:B------:R-:W-:Y:S02]  /*06f0*/  IADD3 R0, R9, -0x21, RZ ;  /* 0xffffffdf09007810 */ /* 0x000fe40007ffe0ff */
[----:B------:R-:W-:-:S02]  /*0700*/  SEL R35, RZ, 0x7fff8, P0 ;  /* 0x0007fff8ff237807 */ /* 0x000fc40000000000 */
[----:B------:R-:W-:Y:S02]  /*0710*/  SEL R24, RZ, 0x4, P5 ;  /* 0x00000004ff187807 */ /* 0x000fe40002800000 */
[----:B------:R-:W-:Y:S02]  /*0720*/  ISETP.GE.U32.AND P0, PT, R2, 0x7fffff99, PT ;  /* 0x7fffff990200780c */ /* 0x000fe40003f06070 */
[----:B------:R-:W-:Y:S02]  /*0730*/  ISETP.GE.U32.AND P5, PT, R0, 0x7fffffa0, PT ;  /* 0x7fffffa00000780c */ /* 0x000fe40003fa6070 */
[C---:B------:R-:W-:Y:S02]  /*0740*/  IADD3 R2, R9.reuse, -0x26, RZ ;  /* 0xffffffda09027810 */ /* 0x040fe40007ffe0ff */
[----:B------:R-:W-:Y:S02]  /*0750*/  IADD3 R0, R9, -0x17, RZ ;  /* 0xffffffe909007810 */ /* 0x000fe40007ffe0ff */
[----:B------:R-:W-:-:S02]  /*0760*/  SEL R26, RZ, 0x1fffe, P1 ;  /* 0x0001fffeff1a7807 */ /* 0x000fc40000800000 */
[----:B------:R-:W-:Y:S02]  /*0770*/  SEL R22, RZ, 0x1, P0 ;  /* 0x00000001ff167807 */ /* 0x000fe40000000000 */
[----:B------:R-:W-:Y:S01]  /*0780*/  ISETP.GE.U32.AND P1, PT, R2, 0x7fffff9b, PT ;  /* 0x7fffff9b0200780c */ /* 0x000fe20003f26070 */
[----:B------:R-:W-:Y:S01]  /*0790*/  IMAD.IADD R26, R7, 0x1, R26 ;  /* 0x00000001071a7824 */ /* 0x000fe200078e021a */
        /* <DEDUP_REMOVED lines=20> */
[----:B------:R-:W-:Y:S02]  /*08e0*/  IADD3 R0, R9, -0x1b, RZ ;  /* 0xffffffe509007810 */ /* 0x000fe40007ffe0ff */
[----:B------:R-:W-:Y:S02]  /*08f0*/  SEL R38, RZ, 0x1, P4 ;  /* 0x00000001ff267807 */ /* 0x000fe40002000000 */
[----:B------:R-:W-:-:S02]  /*0900*/  ISETP.GE.U32.AND P4, PT, R0, 0x7fffffa6, PT ;  /* 0x7fffffa60000780c */ /* 0x000fc40003f86070 */
[C---:B------:R-:W-:Y:S02]  /*0910*/  IADD3 R0, R9.reuse, -0x1c, RZ ;  /* 0xffffffe409007810 */ /* 0x040fe40007ffe0ff */
[----:B------:R-:W-:Y:S02]  /*0920*/  IADD3 R2, R9, -0x16, RZ ;  /* 0xffffffea09027810 */ /* 0x000fe40007ffe0ff */
[----:B------:R-:W-:Y:S02]  /*0930*/  SEL R43, RZ, 0x7fff8, P1 ;  /* 0x0007fff8ff2b7807 */ /* 0x000fe40000800000 */
[----:B------:R-:W-:Y:S02]  /*0940*/  ISETP.GE.U32.AND P1, PT, R0, 0x7fffffa5, PT ;  /* 0x7fffffa50000780c */ /* 0x000fe40003f26070 */
[----:B------:R-:W-:Y:S01]  /*0950*/  SEL R27, RZ, 0x1fffe, P3 ;  /* 0x0001fffeff1b7807 */ /* 0x000fe20001800000 */
[----:B------:R-:W1:Y:S01]  /*0960*/  I2F.RP R0, R53 ;  /* 0x0000003500007306 */ /* 0x000e620000209400 */
[----:B------:R-:W-:-:S02]  /*0970*/  ISETP.GE.U32.AND P3, PT, R2, 0x7fffffab, PT ;  /* 0x7fffffab0200780c */ /* 0x000fc40003f66070 */
[C---:B------:R-:W-:Y:S01]  /*0980*/  IADD3 R2, R9.reuse, -0x14, RZ ;  /* 0xffffffec09027810 */ /* 0x040fe20007ffe0ff */
[----:B------:R-:W-:Y:S01]  /*0990*/  IMAD.IADD R27, R16, 0x1, R27 ;  /* 0x00000001101b7824 */ /* 0x000fe200078e021b */
[----:B------:R-:W-:Y:S02]  /*09a0*/  SEL R25, RZ, 0x7fff8, P5 ;  /* 0x0007fff8ff197807 */ /* 0x000fe40002800000 */
[----:B------:R-:W-:Y:S02]  /*09b0*/  ISETP.GE.U32.AND P5, PT, R2, 0x7fffffad, PT ;  /* 0x7fffffad0200780c */ /* 0x000fe40003fa6070 */
[----:B------:R-:W-:Y:S02]  /*09c0*/  IADD3 R2, R9, -0x12, RZ ;  /* 0xffffffee09027810 */ /* 0x000fe40007ffe0ff */
[----:B------:R-:W-:Y:S02]  /*09d0*/  SEL R45, RZ, 0x1fffe, P0 ;  /* 0x0001fffeff2d7807 */ /* 0x000fe40000000000 */
[----:B------:R-:W-:-:S02]  /*09e0*/  SEL R41, RZ, 0x1fffe, P2 ;  /* 0x0001fffeff297807 */ /* 0x000fc40001000000 */
[----:B------:R-:W-:Y:S01]  /*09f0*/  ISETP.GE.U32.AND P0, PT, R2, 0x7fffffaf, PT ;  /* 0x7fffffaf0200780c */ /* 0x000fe20003f06070 */
[----:B-1----:R-:W1:Y:S01]  /*0a00*/  MUFU.RCP R0, R0 ;  /* 0x0000000000007308 */ /* 0x002e620000001000 */
[----:B------:R-:W-:Y:S01]  /*0a10*/  ISETP.GE.U32.AND P2, PT, R4, 0x7fffffa7, PT ;  /* 0x7fffffa70400780c */ /* 0x000fe20003f46070 */
[----:B------:R-:W-:Y:S01]  /*0a20*/  IMAD.IADD R38, R38, 0x1, R45 ;  /* 0x0000000126267824 */ /* 0x000fe200078e022d */
[C---:B------:R-:W-:Y:S02]  /*0a30*/  IADD3 R2, R9.reuse, -0x19, RZ ;  /* 0xffffffe709027810 */ /* 0x040fe40007ffe0ff */
[----:B------:R-:W-:Y:S02]  /*0a40*/  IADD3 R4, R9, -0x3c, RZ ;  /* 0xffffffc409047810 */ /* 0x000fe40007ffe0ff */
[----:B------:R-:W-:Y:S02]  /*0a50*/  SEL R36, RZ, 0x4, P3 ;  /* 0x00000004ff247807 */ /* 0x000fe40001800000 */
[----:B------:R-:W-:-:S02]  /*0a60*/  SEL R39, RZ, 0x7fff8, P6 ;  /* 0x0007fff8ff277807 */ /* 0x000fc40003000000 */
[----:B------:R-:W-:Y:S02]  /*0a70*/  ISETP.GE.U32.AND P3, PT, R2, 0x7fffffa8, PT ;  /* 0x7fffffa80200780c */ /* 0x000fe40003f66070 */
[----:B------:R-:W-:Y:S02]  /*0a80*/  ISETP.GE.U32.AND P6, PT, R4, 0x7fffff85, PT ;  /* 0x7fffff850400780c */ /* 0x000fe40003fc6070 */
[C---:B------:R-:W-:Y:S02]  /*0a90*/  IADD3 R2, R9.reuse, -0x3b, RZ ;  /* 0xffffffc509027810 */ /* 0x040fe40007ffe0ff */
[----:B------:R-:W-:Y:S02]  /*0aa0*/  IADD3 R4, R9, -0x3a, RZ ;  /* 0xffffffc609047810 */ /* 0x000fe40007ffe0ff */
[----:B------:R-:W-:Y:S02]  /*0ab0*/  SEL R34, RZ, 0x1, P5 ;  /* 0x00000001ff227807 */ /* 0x000fe40002800000 */
[----:B------:R-:W-:-:S02]  /*0ac0*/  SEL R49, RZ, 0x1fffe, P4 ;  /* 0x0001fffeff317807 */ /* 0x000fc40002000000 */
[----:B------:R-:W-:Y:S01]  /*0ad0*/  ISETP.GE.U32.AND P5, PT, R2, 0x7fffff86, PT ;  /* 0x7fffff860200780c */ /* 0x000fe20003fa6070 */
[----:B------:R-:W-:Y:S01]  /*0ae0*/  IMAD.IADD R34, R34, 0x1, R41 ;  /* 0x0000000122227824 */ /* 0x000fe200078e0229 */
[----:B------:R-:W-:Y:S02]  /*0af0*/  ISETP.GE.U32.AND P4, PT, R4, 0x7fffff87, PT ;  /* 0x7fffff870400780c */ /* 0x000fe40003f86070 */
[C---:B------:R-:W-:Y:S02]  /*0b00*/  IADD3 R2, R9.reuse, -0x39, RZ ;  /* 0xffffffc709027810 */ /* 0x040fe40007ffe0ff */
[----:B------:R-:W-:Y:S02]  /*0b10*/  IADD3 R4, R9, -0x3f, RZ ;  /* 0xffffffc109047810 */ /* 0x000fe40007ffe0ff */
[----:B------:R-:W-:Y:S02]  /*0b20*/  SEL R32, RZ, 0x4, P0 ;  /* 0x00000004ff207807 */ /* 0x000fe40000000000 */
[----:B------:R-:W-:-:S02]  /*0b30*/  SEL R42, RZ, 0x1, P1 ;  /* 0x00000001ff2a7807 */ /* 0x000fc40000800000 */
[----:B------:R-:W-:Y:S02]  /*0b40*/  ISETP.GE.U32.AND P0, PT, R2, 0x7fffff88, PT ;  /* 0x7fffff880200780c */ /* 0x000fe40003f06070 */
[----:B------:R-:W-:Y:S01]  /*0b50*/  ISETP.GE.U32.AND P1, PT, R4, 0x7fffff82, PT ;  /* 0x7fffff820400780c */ /* 0x000fe20003f26070 */
[----:B------:R-:W-:Y:S01]  /*0b60*/  IMAD.IADD R42, R42, 0x1, R49 ;  /* 0x000000012a2a7824 */ /* 0x000fe200078e0231 */
[C---:B------:R-:W-:Y:S01]  /*0b70*/  IADD3 R2, R9.reuse, -0x3d, RZ ;  /* 0xffffffc309027810 */ /* 0x040fe20007ffe0ff */
[----:B------:R-:W-:Y:S01]  /*0b80*/  IMAD.MOV.U32 R49, RZ, RZ, c[0x0][0x188] ;  /* 0x00006200ff317624 */ /* 0x000fe200078e00ff */
[----:B------:R-:W-:Y:S02]  /*0b90*/  IADD3 R4, R9, -0x3e, RZ ;  /* 0xffffffc209047810 */ /* 0x000fe40007ffe0ff */
[----:B------:R-:W-:Y:S01]  /*0ba0*/  SEL R47, RZ, 0x7fff8, P3 ;  /* 0x0007fff8ff2f7807 */ /* 0x000fe20001800000 */
[C---:B------:R-:W-:Y:S01]  /*0bb0*/  IMAD.SHL.U32 R237, R49.reuse, 0x4, RZ ;  /* 0x0000000431ed7824 */ /* 0x040fe200078e00ff */
[----:B------:R-:W-:Y:S01]  /*0bc0*/  SEL R40, RZ, 0x4, P2 ;  /* 0x00000004ff287807 */ /* 0x000fe20001000000 */
[C---:B------:R-:W-:Y:S01]  /*0bd0*/  IMAD.SHL.U32 R118, R49.reuse, 0x8, RZ ;  /* 0x0000000831767824 */ /* 0x040fe200078e00ff */
[----:B------:R-:W-:Y:S01]  /*0be0*/  ISETP.GE.U32.AND P3, PT, R2, 0x7fffff84, PT ;  /* 0x7fffff840200780c */ /* 0x000fe20003f66070 */
[C---:B------:R-:W-:Y:S01]  /*0bf0*/  IMAD R242, R49.reuse, 0x30, RZ ;  /* 0x0000003031f27824 */ /* 0x040fe200078e02ff */
[----:B------:R-:W-:Y:S01]  /*0c00*/  ISETP.GE.U32.AND P2, PT, R4, 0x7fffff83, PT ;  /* 0x7fffff830400780c */ /* 0x000fe20003f46070 */
[----:B------:R-:W-:Y:S01]  /*0c10*/  IMAD R249, R49, 0xc, RZ ;  /* 0x0000000c31f97824 */ /* 0x000fe200078e02ff */
[----:B------:R-:W-:Y:S01]  /*0c20*/  IADD3 R2, R9, -0x37, RZ ;  /* 0xffffffc909027810 */ /* 0x000fe20007ffe0ff */
[C---:B------:R-:W-:Y:S01]  /*0c30*/  IMAD.SHL.U32 R125, R49.reuse, 0x10, RZ ;  /* 0x00000010317d7824 */ /* 0x040fe200078e00ff */
[----:B-1----:R-:W-:Y:S01]  /*0c40*/  IADD3 R4, R0, 0xffffffe, RZ ;  /* 0x0ffffffe00047810 */ /* 0x002fe20007ffe0ff */
[C---:B------:R-:W-:Y:S01]  /*0c50*/  IMAD R248, R49.reuse, 0x14, RZ ;  /* 0x0000001431f87824 */ /* 0x040fe200078e02ff */
[----:B------:R-:W-:Y:S01]  /*0c60*/  SEL R17, RZ, 0x7fff8, P0 ;  /* 0x0007fff8ff117807 */ /* 0x000fe20000000000 */
[C---:B------:R-:W-:Y:S01]  /*0c70*/  IMAD R247, R49.reuse, 0x18, RZ ;  /* 0x0000001831f77824 */ /* 0x040fe200078e02ff */
[----:B------:R-:W-:Y:S01]  /*0c80*/  SEL R19, RZ, 0x1fffe, P5 ;  /* 0x0001fffeff137807 */ /* 0x000fe20002800000 */
[----:B------:R-:W-:Y:S01]  /*0c90*/  IMAD R246, R49, 0x1c, RZ ;  /* 0x0000001c31f67824 */ /* 0x000fe200078e02ff */
[----:B------:R-:W-:Y:S01]  /*0ca0*/  ISETP.GE.U32.AND P0, PT, R5, 0x7fffff8c, PT ;  /* 0x7fffff8c0500780c */ /* 0x000fe20003f06070 */
[----:B------:R-:W-:Y:S01]  /*0cb0*/  IMAD R245, R49, 0x24, RZ ;  /* 0x0000002431f57824 */ /* 0x000fe200078e02ff */
[----:B------:R-:W-:Y:S01]  /*0cc0*/  ISETP.GE.U32.AND P5, PT, R2, 0x7fffff8a, PT ;  /* 0x7fffff8a0200780c */ /* 0x000fe20003fa6070 */
[----:B------:R1:W2:Y:S01]  /*0cd0*/  F2I.FTZ.U32.TRUNC.NTZ R5, R4 ;  /* 0x0000000400057305 */ /* 0x0002a2000021f000 */
[----:B------:R-:W-:Y:S01]  /*0ce0*/  IADD3 R2, R9, -0x38, RZ ;  /* 0xffffffc809027810 */ /* 0x000fe20007ffe0ff */
[C---:B------:R-:W-:Y:S01]  /*0cf0*/  IMAD R244, R49.reuse, 0x28, RZ ;  /* 0x0000002831f47824 */ /* 0x040fe200078e02ff */
[----:B------:R-:W-:Y:S01]  /*0d00*/  SEL R12, RZ, 0x1, P6 ;  /* 0x00000001ff0c7807 */ /* 0x000fe20003000000 */
[C---:B------:R-:W-:Y:S01]  /*0d10*/  IMAD R243, R49.reuse, 0x2c, RZ ;  /* 0x0000002c31f37824 */ /* 0x040fe200078e02ff */
[----:B------:R-:W-:Y:S01]  /*0d20*/  ISETP.GE.U32.AND P6, PT, R2, 0x7fffff89, PT ;  /* 0x7fffff890200780c */ /* 0x000fe20003fc6070 */
[----:B------:R-:W-:Y:S01]  /*0d30*/  IMAD R241, R49, 0x34, RZ ;  /* 0x0000003431f17824 */ /* 0x000fe200078e02ff */
[C---:B------:R-:W-:Y:S01]  /*0d40*/  IADD3 R2, R9.reuse, -0x33, RZ ;  /* 0xffffffcd09027810 */ /* 0x040fe20007ffe0ff */
[----:B------:R-:W-:Y:S01]  /*0d50*/  IMAD.IADD R12, R12, 0x1, R19 ;  /* 0x000000010c0c7824 */ /* 0x000fe200078e0213 */
[----:B------:R-:W-:Y:S01]  /*0d60*/  IADD3 R0, R9, -0x36, RZ ;  /* 0xffffffca09007810 */ /* 0x000fe20007ffe0ff */
[C---:B------:R-:W-:Y:S01]  /*0d70*/  IMAD R240, R49.reuse, 0x38, RZ ;  /* 0x0000003831f07824 */ /* 0x040fe200078e02ff */
[----:B------:R-:W-:Y:S01]  /*0d80*/  SEL R23, RZ, 0x1fffe, P1 ;  /* 0x0001fffeff177807 */ /* 0x000fe20000800000 */
[C---:B------:R-:W-:Y:S01]  /*0d90*/  IMAD R239, R49.reuse, 0x3c, RZ ;  /* 0x0000003c31ef7824 */ /* 0x040fe200078e02ff */
[----:B------:R-:W-:Y:S01]  /*0da0*/  SEL R10, RZ, 0x4, P4 ;  /* 0x00000004ff0a7807 */ /* 0x000fe20002000000 */
[C---:B------:R-:W-:Y:S01]  /*0db0*/  IMAD R115, R49.reuse, 0x5, RZ ;  /* 0x0000000531737824 */ /* 0x040fe200078e02ff */
[----:B------:R-:W-:Y:S01]  /*0dc0*/  ISETP.GE.U32.AND P1, PT, R2, 0x7fffff8e, PT ;  /* 0x7fffff8e0200780c */ /* 0x000fe20003f26070 */
[----:B------:R-:W-:Y:S01]  /*0dd0*/  IMAD R119, R49, 0x9, RZ ;  /* 0x0000000931777824 */ /* 0x000fe200078e02ff */
[----:B-1----:R-:W-:Y:S01]  /*0de0*/  IADD3 R4, R9, -0x1d, RZ ;  /* 0xffffffe309047810 */ /* 0x002fe20007ffe0ff */
[----:B------:R-:W-:Y:S01]  /*0df0*/  IMAD R122, R49, 0xd, RZ ;  /* 0x0000000d317a7824 */ /* 0x000fe200078e02ff */
[----:B------:R-:W-:Y:S01]  /*0e00*/  ISETP.GE.U32.AND P4, PT, R0, 0x7fffff8b, PT ;  /* 0x7fffff8b0000780c */ /* 0x000fe20003f86070 */
[----:B------:R-:W-:Y:S01]  /*0e10*/  IMAD R0, R13, R8, R14 ;  /* 0x000000080d007224 */ /* 0x000fe200078e020e */
[----:B------:R-:W-:Y:S01]  /*0e20*/  IADD3 R2, R9, -0x1f, RZ ;  /* 0xffffffe109027810 */ /* 0x000fe20007ffe0ff */
[----:B------:R-:W-:Y:S01]  /*0e30*/  IMAD R126, R49, 0x11, RZ ;  /* 0x00000011317e7824 */ /* 0x000fe200078e02ff */
[----:B------:R-:W-:Y:S01]  /*0e40*/  SEL R15, RZ, 0x1fffe, P5 ;  /* 0x0001fffeff0f7807 */ /* 0x000fe20002800000 */
[----:B------:R-:W-:Y:S01]  /*0e50*/  IMAD.IADD R0, R11, 0x1, R0 ;  /* 0x000000010b007824 */ /* 0x000fe200078e0200 */
[----:B------:R-:W-:Y:S01]  /*0e60*/  SEL R14, RZ, 0x4, P2 ;  /* 0x00000004ff0e7807 */ /* 0x000fe20001000000 */
[----:B------:R-:W-:Y:S01]  /*0e70*/  IMAD R141, R49, 0x15, RZ ;  /* 0x00000015318d7824 */ /* 0x000fe200078e02ff */
[----:B------:R-:W-:Y:S01]  /*0e80*/  ISETP.GE.U32.AND P5, PT, R4, 0x7fffffa4, PT ;  /* 0x7fffffa40400780c */ /* 0x000fe20003fa6070 */
[----:B------:R-:W-:Y:S01]  /*0e90*/  IMAD R235, R0, 0x80, R48 ;  /* 0x0000008000eb7824 */ /* 0x000fe200078e0230 */
[----:B------:R-:W-:Y:S01]  /*0ea0*/  ISETP.GE.U32.AND P2, PT, R2, 0x7fffffa2, PT ;  /* 0x7fffffa20200780c */ /* 0x000fe20003f46070 */
[----:B--2---:R-:W-:Y:S01]  /*0eb0*/  IMAD.MOV R2, RZ, RZ, -R5 ;  /* 0x000000ffff027224 */ /* 0x004fe200078e0a05 */
[----:B------:R-:W-:Y:S01]  /*0ec0*/  IADD3 R4, R9, -0x1e, RZ ;  /* 0xffffffe209047810 */ /* 0x000fe20007ffe0ff */
[----:B------:R-:W-:Y:S01]  /*0ed0*/  IMAD R152, R49, 0x19, RZ ;  /* 0x0000001931987824 */ /* 0x000fe200078e02ff */
[----:B------:R-:W-:Y:S01]  /*0ee0*/  SEL R8, RZ, 0x1, P6 ;  /* 0x00000001ff087807 */ /* 0x000fe20003000000 */
[----:B------:R-:W-:Y:S01]  /*0ef0*/  IMAD R11, R2, R53, RZ ;  /* 0x00000035020b7224 */ /* 0x000fe200078e02ff */
[----:B------:R-:W-:Y:S01]  /*0f00*/  ISETP.GE.U32.AND P6, PT, R4, 0x7fffffa3, PT ;  /* 0x7fffffa30400780c */ /* 0x000fe20003fc6070 */
[----:B------:R-:W-:Y:S01]  /*0f10*/  IMAD.MOV.U32 R4, RZ, RZ, RZ ;  /* 0x000000ffff047224 */ /* 0x000fe200078e00ff */
[----:B------:R-:W-:Y:S01]  /*0f20*/  IABS R0, R235 ;  /* 0x000000eb00007213 */ /* 0x000fe20000000000 */
[----:B------:R-:W-:Y:S01]  /*0f30*/  IMAD.IADD R8, R8, 0x1, R15 ;  /* 0x0000000108087824 */ /* 0x000fe200078e020f */
[----:B------:R-:W-:Y:S01]  /*0f40*/  IADD3 R2, R9, -0xd, RZ ;  /* 0xfffffff309027810 */ /* 0x000fe20007ffe0ff */
[----:B------:R-:W-:Y:S01]  /*0f50*/  IMAD.HI.U32 R4, R5, R11, R4 ;  /* 0x0000000b05047227 */ /* 0x000fe200078e0004 */
[----:B------:R-:W-:-:S02]  /*0f60*/  SEL R21, RZ, 0x7fff8, P3 ;  /* 0x0007fff8ff157807 */ /* 0x000fc40001800000 */
[----:B------:R-:W-:Y:S01]  /*0f70*/  ISETP.GE.U32.AND P3, PT, R6, 0x7fffff8d, PT ;  /* 0x7fffff8d0600780c */ /* 0x000fe20003f66070 */
[----:B------:R-:W-:Y:S01]  /*0f80*/  IMAD R155, R49, 0x1d, RZ ;  /* 0x0000001d319b7824 */ /* 0x000fe200078e02ff */
[----:B------:R-:W-:Y:S01]  /*0f90*/  SEL R6, RZ, 0x4, P4 ;  /* 0x00000004ff067807 */ /* 0x000fe20002000000 */
[----:B------:R-:W-:Y:S01]  /*0fa0*/  IMAD.HI.U32 R4, R4, R0, RZ ;  /* 0x0000000004047227 */ /* 0x000fe200078e00ff */
[----:B------:R-:W-:Y:S02]  /*0fb0*/  ISETP.GE.U32.AND P4, PT, R2, 0x7fffffb4, PT ;  /* 0x7fffffb40200780c */ /* 0x000fe40003f86070 */
[----:B------:R-:W-:Y:S01]  /*0fc0*/  SEL R51, RZ, 0x7fff8, P5 ;  /* 0x0007fff8ff337807 */ /* 0x000fe20002800000 */
[----:B------:R-:W-:Y:S01]  /*0fd0*/  IMAD.MOV R2, RZ, RZ, -R4 ;  /* 0x000000ffff027224 */ /* 0x000fe200078e0a04 */
[----:B------:R-:W-:Y:S01]  /*0fe0*/  IADD3 R5, R9, -0x20, RZ ;  /* 0xffffffe009057810 */ /* 0x000fe20007ffe0ff */
[----:B------:R-:W-:Y:S01]  /*0ff0*/  IMAD.SHL.U32 R113, R49, 0x2, RZ ;  /* 0x0000000231717824 */ /* 0x000fe200078e00ff */
[----:B------:R-:W-:Y:S01]  /*1000*/  SEL R13, RZ, 0x7fff8, P0 ;  /* 0x0007fff8ff0d7807 */ /* 0x000fe20000000000 */
[----:B------:R-:W-:Y:S01]  /*1010*/  IMAD R0, R53, R2, R0 ;  /* 0x0000000235007224 */ /* 0x000fe200078e0200 */
[----:B------:R-:W-:Y:S01]  /*1020*/  SEL R11, RZ, 0x1fffe, P1 ;  /* 0x0001fffeff0b7807 */ /* 0x000fe20000800000 */
[----:B------:R-:W-:Y:S01]  /*1030*/  IMAD R116, R49, 0x6, RZ ;  /* 0x0000000631747824 */ /* 0x000fe200078e02ff */
[----:B------:R-:W-:Y:S01]  /*1040*/  ISETP.GE.U32.AND P0, PT, R5, 0x7fffffa1, PT ;  /* 0x7fffffa10500780c */ /* 0x000fe20003f06070 */
[----:B------:R-:W-:Y:S01]  /*1050*/  IMAD R120, R49, 0xa, RZ ;  /* 0x0000000a31787824 */ /* 0x000fe200078e02ff */
[----:B------:R-:W-:Y:S01]  /*1060*/  ISETP.GT.U32.AND P5, PT, R53, R0, PT ;  /* 0x000000003500720c */ /* 0x000fe20003fa4070 */
[C---:B------:R-:W-:Y:S01]  /*1070*/  IMAD R123, R49.reuse, 0xe, RZ ;  /* 0x0000000e317b7824 */ /* 0x040fe200078e02ff */
[----:B------:R-:W-:Y:S01]  /*1080*/  ISETP.GE.U32.AND P1, PT, R44, 0x7fffffb8, PT ;  /* 0x7fffffb82c00780c */ /* 0x000fe20003f26070 */
[----:B------:R-:W-:Y:S01]  /*1090*/  IMAD R127, R49, 0x12, RZ ;  /* 0x00000012317f7824 */ /* 0x000fe200078e02ff */
[----:B------:R-:W-:Y:S01]  /*10a0*/  IADD3 R5, R9, -0x5, RZ ;  /* 0xfffffffb09057810 */ /* 0x000fe20007ffe0ff */
[----:B------:R-:W-:Y:S01]  /*10b0*/  IMAD R142, R49, 0x16, RZ ;  /* 0x00000016318e7824 */ /* 0x000fe200078e02ff */
[----:B------:R-:W-:Y:S01]  /*10c0*/  IADD3 R44, R9, -0x32, RZ ;  /* 0xffffffce092c7810 */ /* 0x000fe20007ffe0ff */
[C---:B------:R-:W-:Y:S01]  /*10d0*/  IMAD R153, R49.reuse, 0x1a, RZ ;  /* 0x0000001a31997824 */ /* 0x040fe200078e02ff */
[----:B------:R-:W-:Y:S01]  /*10e0*/  SEL R4, RZ, 0x1, P3 ;  /* 0x00000001ff047807 */ /* 0x000fe20001800000 */
[C---:B------:R-:W-:Y:S01]  /*10f0*/  IMAD R164, R49.reuse, 0x1e, RZ ;  /* 0x0000001e31a47824 */ /* 0x040fe200078e02ff */
[----:B------:R-:W-:Y:S01]  /*1100*/  SEL R46, RZ, 0x1fffe, P2 ;  /* 0x0001fffeff2e7807 */ /* 0x000fe20001000000 */
[----:B------:R-:W-:Y:S01]  /*1110*/  IMAD R176, R49, 0x3a, RZ ;  /* 0x0000003a31b07824 */ /* 0x000fe200078e02ff */
[----:B------:R-:W-:Y:S01]  /*1120*/  IADD3 R2, R9, -0x1, RZ ;  /* 0xffffffff09027810 */ /* 0x000fe20007ffe0ff */
[----:B------:R-:W-:Y:S01]  /*1130*/  @!P5 IMAD.IADD R0, R0, 0x1, -R53 ;  /* 0x000000010000d824 */ /* 0x000fe200078e0a35 */
[----:B------:R-:W-:Y:S01]  /*1140*/  ISETP.GE.U32.AND P3, PT, R5, 0x7fffffbc, PT ;  /* 0x7fffffbc0500780c */ /* 0x000fe20003f66070 */
[----:B------:R-:W-:Y:S01]  /*1150*/  IMAD.IADD R4, R4, 0x1, R11 ;  /* 0x0000000104047824 */ /* 0x000fe200078e020b */
[----:B------:R-:W-:Y:S01]  /*1160*/  ISETP.GE.U32.AND P2, PT, R44, 0x7fffff8f, PT ;  /* 0x7fffff8f2c00780c */ /* 0x000fe20003f46070 */
[----:B------:R-:W-:Y:S01]  /*1170*/  IMAD R252, R49, 0x3e, RZ ;  /* 0x0000003e31fc7824 */ /* 0x000fe200078e02ff */
[----:B------:R-:W-:Y:S01]  /*1180*/  ISETP.GT.U32.AND P5, PT, R53, R0, PT ;  /* 0x000000003500720c */ /* 0x000fe20003fa4070 */
[----:B------:R-:W-:Y:S01]  /*1190*/  IMAD R114, R49, 0x3, RZ ;  /* 0x0000000331727824 */ /* 0x000fe200078e02ff */
[----:B------:R-:W-:Y:S01]  /*11a0*/  IADD3 R5, R9, -0x31, RZ ;  /* 0xffffffcf09057810 */ /* 0x000fe20007ffe0ff */
[C---:B------:R-:W-:Y:S01]  /*11b0*/  IMAD R117, R49.reuse, 0x7, RZ ;  /* 0x0000000731757824 */ /* 0x040fe200078e02ff */
[----:B------:R-:W-:Y:S01]  /*11c0*/  SEL R44, RZ, 0x4, P6 ;  /* 0x00000004ff2c7807 */ /* 0x000fe20003000000 */
[C---:B------:R-:W-:Y:S01]  /*11d0*/  IMAD R121, R49.reuse, 0xb, RZ ;  /* 0x0000000b31797824 */ /* 0x040fe200078e02ff */
[----:B------:R-:W-:Y:S01]  /*11e0*/  ISETP.GE.U32.AND P6, PT, R2, 0x7fffffc0, PT ;  /* 0x7fffffc00200780c */ /* 0x000fe20003fc6070 */
[C---:B------:R-:W-:Y:S01]  /*11f0*/  IMAD R124, R49.reuse, 0xf, RZ ;  /* 0x0000000f317c7824 */ /* 0x040fe200078e02ff */
[----:B------:R-:W-:Y:S01]  /*1200*/  SEL R2, RZ, 0x4, P2 ;  /* 0x00000004ff027807 */ /* 0x000fe20001000000 */
[----:B------:R-:W-:Y:S01]  /*1210*/  IMAD R140, R49, 0x13, RZ ;  /* 0x00000013318c7824 */ /* 0x000fe200078e02ff */
[----:B------:R-:W-:Y:S01]  /*1220*/  ISETP.GE.U32.AND P2, PT, R5, 0x7fffff90, PT ;  /* 0x7fffff900500780c */ /* 0x000fe20003f46070 */
[----:B------:R-:W-:Y:S01]  /*1230*/  IMAD R143, R49, 0x17, RZ ;  /* 0x00000017318f7824 */ /* 0x000fe200078e02ff */
[----:B------:R-:W-:Y:S01]  /*1240*/  IADD3 R7, R9, -0x40, RZ ;  /* 0xffffffc009077810 */ /* 0x000fe20007ffe0ff */
[----:B------:R-:W-:Y:S01]  /*1250*/  @!P5 IMAD.IADD R0, R0, 0x1, -R53 ;  /* 0x000000010000d824 */ /* 0x000fe200078e0a35 */
[----:B------:R-:W-:Y:S01]  /*1260*/  SEL R5, RZ, 0x7fff8, P2 ;  /* 0x0007fff8ff057807 */ /* 0x000fe20001000000 */
[----:B------:R-:W-:Y:S01]  /*1270*/  IMAD R31, R49, 0x6c, RZ ;  /* 0x0000006c311f7824 */ /* 0x000fe200078e02ff */
[----:B------:R-:W-:Y:S01]  /*1280*/  ISETP.GE.AND P5, PT, R235, RZ, PT ;  /* 0x000000ffeb00720c */ /* 0x000fe20003fa6270 */
[----:B------:R-:W-:Y:S01]  /*1290*/  IMAD.MOV.U32 R19, RZ, RZ, R0 ;  /* 0x000000ffff137224 */ /* 0x000fe200078e0000 */
[----:B------:R-:W-:Y:S01]  /*12a0*/  ISETP.GE.U32.AND P2, PT, R7, 0x7fffff81, PT ;  /* 0x7fffff810700780c */ /* 0x000fe20003f46070 */
[C---:B------:R-:W-:Y:S01]  /*12b0*/  IMAD R154, R49.reuse, 0x1b, RZ ;  /* 0x0000001b319a7824 */ /* 0x040fe200078e02ff */
[----:B------:R-:W-:Y:S01]  /*12c0*/  SEL R11, RZ, 0x1, P0 ;  /* 0x00000001ff0b7807 */ /* 0x000fe20000000000 */
[C---:B------:R-:W-:Y:S01]  /*12d0*/  IMAD R238, R49.reuse, 0x1f, RZ ;  /* 0x0000001f31ee7824 */ /* 0x040fe200078e02ff */
[----:B------:R-:W-:Y:S01]  /*12e0*/  SEL R16, RZ, 0x1, P2 ;  /* 0x00000001ff107807 */ /* 0x000fe20001000000 */
[----:B------:R-:W-:Y:S01]  /*12f0*/  IMAD R69, R49, 0xac, RZ ;  /* 0x000000ac31457824 */ /* 0x000fe200078e02ff */
[----:B------:R-:W-:Y:S01]  /*1300*/  LOP3.LUT R8, R8, 0x3, RZ, 0xc0, !PT ;  /* 0x0000000308087812 */ /* 0x000fe200078ec0ff */
[----:B------:R-:W-:Y:S01]  /*1310*/  IMAD.IADD R11, R11, 0x1, R46 ;  /* 0x000000010b0b7824 */ /* 0x000fe200078e022e */
[----:B------:R-:W-:Y:S01]  /*1320*/  LOP3.LUT R12, R12, 0x3, RZ, 0xc0, !PT ;  /* 0x000000030c0c7812 */ /* 0x000fe200078ec0ff */
[----:B------:R-:W-:Y:S01]  /*1330*/  IMAD.IADD R16, R16, 0x1, R23 ;  /* 0x0000000110107824 */ /* 0x000fe200078e0217 */
[----:B------:R-:W-:Y:S01]  /*1340*/  LOP3.LUT R22, R22, 0x3, RZ, 0xc0, !PT ;  /* 0x0000000316167812 */ /* 0x000fe200078ec0ff */
[----:B------:R-:W-:Y:S01]  /*1350*/  @!P5 IMAD.MOV R19, RZ, RZ, -R19 ;  /* 0x000000ffff13d224 */ /* 0x000fe200078e0a13 */
[----:B------:R-:W-:Y:S01]  /*1360*/  ISETP.NE.AND P5, PT, RZ, c[0x0][0x178], PT ;  /* 0x00005e00ff007a0c */ /* 0x000fe20003fa5270 */
[C---:B------:R-:W-:Y:S01]  /*1370*/  IMAD R23, R49.reuse, 0x21, RZ ;  /* 0x0000002131177824 */ /* 0x040fe200078e02ff */
[----:B------:R-:W-:Y:S01]  /*1380*/  LOP3.LUT R16, R16, 0x3, RZ, 0xc0, !PT ;  /* 0x0000000310107812 */ /* 0x000fe200078ec0ff */
[C---:B------:R-:W-:Y:S01]  /*1390*/  IMAD R58, R49.reuse, 0x37, RZ ;  /* 0x00000037313a7824 */ /* 0x040fe200078e02ff */
[----:B------:R-:W-:Y:S01]  /*13a0*/  LOP3.LUT R38, R38, 0x3, RZ, 0xc0, !PT ;  /* 0x0000000326267812 */ /* 0x000fe200078ec0ff */
[C---:B------:R-:W-:Y:S01]  /*13b0*/  IMAD R177, R49.reuse, 0x3b, RZ ;  /* 0x0000003b31b17824 */ /* 0x040fe200078e02ff */
[----:B------:R-:W-:Y:S01]  /*13c0*/  IADD3 R14, R16, R21, R14 ;  /* 0x00000015100e7210 */ /* 0x000fe20007ffe00e */
[----:B------:R-:W-:Y:S01]  /*13d0*/  IMAD R251, R49, 0x3f, RZ ;  /* 0x0000003f31fb7824 */ /* 0x000fe200078e02ff */
[----:B------:R-:W-:-:S02]  /*13e0*/  LOP3.LUT R0, R11, 0x3, RZ, 0xc0, !PT ;  /* 0x000000030b007812 */ /* 0x000fc400078ec0ff */
[----:B------:R-:W-:Y:S02]  /*13f0*/  IADD3 R6, R8, R13, R6 ;  /* 0x0000000d08067210 */ /* 0x000fe40007ffe006 */
[----:B------:R-:W-:Y:S02]  /*1400*/  LOP3.LUT R4, R4, 0x3, RZ, 0xc0, !PT ;  /* 0x0000000304047812 */ /* 0x000fe400078ec0ff */
[----:B------:R-:W-:Y:S02]  /*1410*/  IADD3 R10, R12, R17, R10 ;  /* 0x000000110c0a7210 */ /* 0x000fe40007ffe00a */
[----:B------:R-:W-:Y:S02]  /*1420*/  LOP3.LUT R11, R14, 0xf, RZ, 0xc0, !PT ;  /* 0x0000000f0e0b7812 */ /* 0x000fe400078ec0ff */
[----:B------:R-:W-:Y:S02]  /*1430*/  LOP3.LUT R26, R26, 0x3, RZ, 0xc0, !PT ;  /* 0x000000031a1a7812 */ /* 0x000fe400078ec0ff */
[----:B------:R-:W-:Y:S01]  /*1440*/  IADD3 R28, R30, R35, R28 ;  /* 0x000000231e1c7210 */ /* 0x000fe20007ffe01c */
[----:B------:R-:W-:Y:S01]  /*1450*/  IMAD R10, R10, 0x10, R11 ;  /* 0x000000100a0a7824 */ /* 0x000fe200078e020b */
[----:B------:R-:W-:Y:S01]  /*1460*/  IADD3 R20, R22, R29, R20 ;  /* 0x0000001d16147210 */ /* 0x000fe20007ffe014 */
[----:B------:R-:W-:Y:S01]  /*1470*/  IMAD.SHL.U32 R22, R49, 0x20, RZ ;  /* 0x0000002031167824 */ /* 0x000fe200078e00ff */
[----:B------:R-:W-:-:S02]  /*1480*/  LOP3.LUT R42, R42, 0x3, RZ, 0xc0, !PT ;  /* 0x000000032a2a7812 */ /* 0x000fc400078ec0ff */
[----:B------:R-:W-:Y:S01]  /*1490*/  IADD3 R36, R38, R43, R36 ;  /* 0x0000002b26247210 */ /* 0x000fe20007ffe024 */
[----:B------:R-:W-:Y:S01]  /*14a0*/  IMAD.SHL.U32 R11, R20, 0x100, RZ ;  /* 0x00000100140b7824 */ /* 0x000fe200078e00ff */
[----:B------:R-:W-:Y:S01]  /*14b0*/  IADD3 R0, R0, R51, R44 ;  /* 0x0000003300007210 */ /* 0x000fe20007ffe02c */
[C---:B------:R-:W-:Y:S01]  /*14c0*/  IMAD R38, R49.reuse, 0x2b, RZ ;  /* 0x0000002b31267824 */ /* 0x040fe200078e02ff */
[----:B------:R-:W-:Y:S01]  /*14d0*/  IADD3 R2, R4, R5, R2 ;  /* 0x0000000504027210 */ /* 0x000fe20007ffe002 */
[----:B------:R-:W-:Y:S01]  /*14e0*/  IMAD.SHL.U32 R5, R6, 0x100, RZ ;  /* 0x0000010006057824 */ /* 0x000fe200078e00ff */
[----:B------:R-:W-:Y:S01]  /*14f0*/  @!P5 LOP3.LUT R19, RZ, c[0x0][0x178], RZ, 0x33, !PT ;  /* 0x00005e00ff13da12 */ /* 0x000fe200078e33ff */
[----:B------:R-:W-:Y:S01]  /*1500*/  IMAD.SHL.U32 R15, R36, 0x100, RZ ;  /* 0x00000100240f7824 */ /* 0x000fe200078e00ff */
[----:B------:R-:W-:Y:S01]  /*1510*/  IADD3 R24, R26, R33, R24 ;  /* 0x000000211a187210 */ /* 0x000fe20007ffe018 */
[----:B------:R-:W-:Y:S01]  /*1520*/  IMAD R33, R49, 0x7c, RZ ;  /* 0x0000007c31217824 */ /* 0x000fe200078e02ff */
[----:B------:R-:W-:-:S02]  /*1530*/  LOP3.LUT R13, R28, 0xf, RZ, 0xc0, !PT ;  /* 0x0000000f1c0d7812 */ /* 0x000fc400078ec0ff */
[----:B------:R-:W-:Y:S02]  /*1540*/  IADD3 R40, R42, R47, R40 ;  /* 0x0000002f2a287210 */ /* 0x000fe40007ffe028 */
[----:B------:R-:W-:Y:S01]  /*1550*/  LOP3.LUT R17, R0, 0xf, RZ, 0xc0, !PT ;  /* 0x0000000f00117812 */ /* 0x000fe200078ec0ff */
[----:B------:R-:W-:Y:S01]  /*1560*/  IMAD R0, R19, c[0x0][0x184], RZ ;  /* 0x0000610013007a24 */ /* 0x000fe200078e02ff */
[----:B------:R-:W-:Y:S01]  /*1570*/  LOP3.LUT R27, R27, 0x3, RZ, 0xc0, !PT ;  /* 0x000000031b1b7812 */ /* 0x000fe200078ec0ff */
[----:B------:R-:W-:Y:S01]  /*1580*/  IMAD R13, R24, 0x10, R13 ;  /* 0x00000010180d7824 */ /* 0x000fe200078e020d */
[----:B------:R-:W-:Y:S01]  /*1590*/  LOP3.LUT R34, R34, 0x3, RZ, 0xc0, !PT ;  /* 0x0000000322227812 */ /* 0x000fe200078ec0ff */
[----:B------:R-:W-:Y:S01]  /*15a0*/  IMAD R17, R40, 0x10, R17 ;  /* 0x0000001028117824 */ /* 0x000fe200078e0211 */
[----:B------:R-:W-:Y:S01]  /*15b0*/  LOP3.LUT R5, R5, 0xf00, RZ, 0xe2, !PT ;  /* 0x00000f0005057812 */ /* 0x000fe200078ee2ff */
[----:B------:R-:W-:Y:S01]  /*15c0*/  IMAD.SHL.U32 R8, R0, 0x4, RZ ;  /* 0x0000000400087824 */ /* 0x000fe200078e00ff */
[----:B------:R-:W-:Y:S01]  /*15d0*/  IADD3 R18, R27, R25, R18 ;  /* 0x000000191b127210 */ /* 0x000fe20007ffe012 */
[----:B------:R-:W-:Y:S01]  /*15e0*/  IMAD R19, R49, 0x50, RZ ;  /* 0x0000005031137824 */ /* 0x000fe200078e02ff */
[----:B------:R-:W-:Y:S01]  /*15f0*/  LOP3.LUT R11, R11, 0xf00, RZ, 0xe2, !PT ;  /* 0x00000f000b0b7812 */ /* 0x000fe200078ee2ff */
[----:B------:R-:W-:Y:S01]  /*1600*/  IMAD R2, R2, 0x1000, R5 ;  /* 0x0000100002027824 */ /* 0x000fe200078e0205 */
[----:B------:R-:W-:Y:S01]  /*1610*/  IADD3 R32, R34, R39, R32 ;  /* 0x0000002722207210 */ /* 0x000fe20007ffe020 */
[----:B------:R-:W-:Y:S01]  /*1620*/  IMAD R24, R49, 0x22, RZ ;  /* 0x0000002231187824 */ /* 0x000fe200078e02ff */
[----:B------:R-:W-:Y:S01]  /*1630*/  LOP3.LUT R15, R15, 0xf00, RZ, 0xe2, !PT ;  /* 0x00000f000f0f7812 */ /* 0x000fe200078ee2ff */
[----:B------:R-:W-:Y:S01]  /*1640*/  IMAD R11, R18, 0x1000, R11 ;  /* 0x00001000120b7824 */ /* 0x000fe200078e020b */
[----:B------:R-:W-:Y:S01]  /*1650*/  LOP3.LUT R6, R13, 0xff, RZ, 0xc0, !PT ;  /* 0x000000ff0d067812 */ /* 0x000fe200078ec0ff */
[----:B------:R-:W-:Y:S01]  /*1660*/  IMAD R25, R49, 0x2e, RZ ;  /* 0x0000002e31197824 */ /* 0x000fe200078e02ff */
[----:B------:R-:W-:Y:S01]  /*1670*/  LOP3.LUT R5, R10, 0xff, RZ, 0xc0, !PT ;  /* 0x000000ff0a057812 */ /* 0x000fe200078ec0ff */
[----:B------:R-:W-:Y:S01]  /*1680*/  IMAD R15, R32, 0x1000, R15 ;  /* 0x00001000200f7824 */ /* 0x000fe200078e020f */
[----:B------:R-:W-:Y:S01]  /*1690*/  LOP3.LUT R10, R17, 0xff, RZ, 0xc0, !PT ;  /* 0x000000ff110a7812 */ /* 0x000fe200078ec0ff */
[----:B------:R-:W-:Y:S01]  /*16a0*/  IMAD.IADD R11, R11, 0x1, R6 ;  /* 0x000000010b0b7824 */ /* 0x000fe200078e0206 */
[----:B------:R-:W-:Y:S01]  /*16b0*/  IADD3 R4, P5, R8, c[0x0][0x160], RZ ;  /* 0x0000580008047a10 */ /* 0x000fe20007fbe0ff */
[----:B------:R-:W-:-:S02]  /*16c0*/  IMAD.IADD R6, R2, 0x1, R5 ;  /* 0x0000000102067824 */ /* 0x000fc400078e0205 */
[----:B------:R-:W-:Y:S01]  /*16d0*/  IMAD.IADD R10, R15, 0x1, R10 ;  /* 0x000000010f0a7824 */ /* 0x000fe200078e020a */
[----:B------:R-:W-:Y:S01]  /*16e0*/  LEA.HI.X.SX32 R5, R0, c[0x0][0x164], 0x2, P5 ;  /* 0x0000590000057a11 */ /* 0x000fe200028f16ff */
[----:B------:R-:W-:Y:S01]  /*16f0*/  IMAD.SHL.U32 R2, R48, 0x4, RZ ;  /* 0x0000000430027824 */ /* 0x000fe200078e00ff */
[CC--:B------:R-:W-:Y:S01]  /*1700*/  LEA R14, P5, R49.reuse, R4.reuse, 0x5 ;  /* 0x00000004310e7211 */ /* 0x0c0fe200078a28ff */
[C---:B------:R-:W-:Y:S01]  /*1710*/  IMAD R27, R49.reuse, 0x5c, RZ ;  /* 0x0000005c311b7824 */ /* 0x040fe200078e02ff */
[----:B------:R-:W-:Y:S01]  /*1720*/  LOP3.LUT R12, R10, 0xffff, RZ, 0xc0, !PT ;  /* 0x0000ffff0a0c7812 */ /* 0x000fe200078ec0ff */
[C---:B------:R-:W-:Y:S01]  /*1730*/  IMAD R34, R49.reuse, 0x27, RZ ;  /* 0x0000002731227824 */ /* 0x040fe200078e02ff */
[----:B------:R1:W-:Y:S01]  /*1740*/  LDGSTS.E [R2], [R4.64], !P6 ;  /* 0x0000000004027fae */ /* 0x0003e2000f121844 */
[----:B------:R-:W-:Y:S02]  /*1750*/  LEA R10, P6, R49, R4, 0x4 ;  /* 0x00000004310a7211 */ /* 0x000fe400078c20ff */
[----:B------:R-:W-:-:S02]  /*1760*/  SHF.R.U32.HI R13, RZ, 0xf, R12 ;  /* 0x0000000fff0d7819 */ /* 0x000fc4000001160c */
[----:B------:R-:W-:Y:S02]  /*1770*/  PRMT R6, R6, 0x5410, R11 ;  /* 0x0000541006067816 */ /* 0x000fe4000000000b */
[-C--:B------:R-:W-:Y:S02]  /*1780*/  LEA.HI.X.SX32 R11, R237, R5.reuse, 0x2, P6 ;  /* 0x00000005ed0b7211 */ /* 0x080fe400030f16ff */
[----:B------:R-:W-:Y:S02]  /*1790*/  IADD3 R16, P6, R242, R4, RZ ;  /* 0x00000004f2107210 */ /* 0x000fe40007fde0ff */
[-C--:B------:R-:W-:Y:S01]  /*17a0*/  LEA.HI.X.SX32 R15, R118, R5.reuse, 0x2, P5 ;  /* 0x00000005760f7211 */ /* 0x080fe200028f16ff */
[----:B------:R2:W-:Y:S01]  /*17b0*/  LDGSTS.E [R2+0x800], [R10.64], !P3 ;  /* 0x008000000a027fae */ /* 0x0005e2000d921844 */
[----:B------:R-:W-:Y:S02]  /*17c0*/  LOP3.LUT P5, RZ, R13, 0x1, RZ, 0xc0, !PT ;  /* 0x000000010dff7812 */ /* 0x000fe400078ac0ff */
[----:B------:R-:W-:Y:S01]  /*17d0*/  SHF.R.U32.HI R13, RZ, 0xb, R12 ;  /* 0x0000000bff0d7819 */ /* 0x000fe2000001160c */
[----:B------:R3:W-:Y:S01]  /*17e0*/  LDGSTS.E [R2+0x1000], [R14.64], !P1 ;  /* 0x010000000e027fae */ /* 0x0007e2000c921844 */
[----:B------:R-:W-:-:S02]  /*17f0*/  LEA.HI.X.SX32 R17, R249, R5, 0x2, P6 ;  /* 0x00000005f9117211 */ /* 0x000fc400030f16ff */
[----:B------:R-:W-:Y:S02]  /*1800*/  LOP3.LUT P3, RZ, R13, 0x1, RZ, 0xc0, !PT ;  /* 0x000000010dff7812 */ /* 0x000fe4000786c0ff */
[CC--:B------:R-:W-:Y:S01]  /*1810*/  LEA R18, P1, R49.reuse, R4.reuse, 0x6 ;  /* 0x0000000431127211 */ /* 0x0c0fe200078230ff */
[----:B------:R4:W-:Y:S01]  /*1820*/  LDGSTS.E [R2+0x1800], [R16.64], !P4 ;  /* 0x0180000010027fae */ /* 0x0009e2000e121844 */
[----:B------:R-:W-:Y:S01]  /*1830*/  SHF.R.U32.HI R21, RZ, 0x7, R12 ;  /* 0x00000007ff157819 */ /* 0x000fe2000001160c */
[----:B--2---:R-:W-:Y:S01]  /*1840*/  IMAD R11, R49, 0x60, RZ ;  /* 0x00000060310b7824 */ /* 0x004fe200078e02ff */
[----:B------:R-:W-:Y:S02]  /*1850*/  IADD3 R20, P4, R19, R4, RZ ;  /* 0x0000000413147210 */ /* 0x000fe40007f9e0ff */
[----:B------:R-:W-:Y:S01]  /*1860*/  LEA.HI.X.SX32 R19, R125, R5, 0x2, P1 ;  /* 0x000000057d137211 */ /* 0x000fe200008f16ff */
[----:B---3--:R-:W-:Y:S01]  /*1870*/  IMAD R15, R49, 0x70, RZ ;  /* 0x00000070310f7824 */ /* 0x008fe200078e02ff */
[----:B------:R-:W-:-:S02]  /*1880*/  LOP3.LUT P6, RZ, R21, 0x1, RZ, 0xc0, !PT ;  /* 0x0000000115ff7812 */ /* 0x000fc400078cc0ff */
[----:B------:R-:W-:Y:S01]  /*1890*/  SHF.R.U32.HI R13, RZ, 0x3, R12 ;  /* 0x00000003ff0d7819 */ /* 0x000fe2000001160c */
[----:B------:R2:W-:Y:S01]  /*18a0*/  LDGSTS.E [R2+0x2000], [R18.64], P5 ;  /* 0x0200000012027fae */ /* 0x0005e2000a921844 */
[----:B------:R-:W-:Y:S02]  /*18b0*/  LEA.HI.X.SX32 R21, R248, R5, 0x2, P4 ;  /* 0x00000005f8157211 */ /* 0x000fe400020f16ff */
[----:B------:R-:W-:Y:S02]  /*18c0*/  SHF.R.U64 R10, R6, 0x1f, RZ ;  /* 0x0000001f060a7819 */ /* 0x000fe400000012ff */
[----:B------:R-:W-:Y:S01]  /*18d0*/  LOP3.LUT P1, RZ, R13, 0x1, RZ, 0xc0, !PT ;  /* 0x000000010dff7812 */ /* 0x000fe2000782c0ff */
[----:B------:R3:W-:Y:S01]  /*18e0*/  LDGSTS.E [R2+0x2800], [R20.64], P3 ;  /* 0x0280000014027fae */ /* 0x0007e20009921844 */
[----:B------:R-:W-:Y:S02]  /*18f0*/  LOP3.LUT P4, RZ, R10, 0x1, RZ, 0xc0, !PT ;  /* 0x000000010aff7812 */ /* 0x000fe4000788c0ff */
[----:B------:R-:W-:-:S02]  /*1900*/  IADD3 R10, P3, R11, R4, RZ ;  /* 0x000000040b0a7210 */ /* 0x000fc40007f7e0ff */
[-C--:B------:R-:W-:Y:S01]  /*1910*/  IADD3 R14, P5, R15, R4.reuse, RZ ;  /* 0x000000040f0e7210 */ /* 0x080fe20007fbe0ff */
[----:B--2---:R-:W-:Y:S01]  /*1920*/  IMAD R19, R49, 0x90, RZ ;  /* 0x0000009031137824 */ /* 0x004fe200078e02ff */
[-C--:B------:R-:W-:Y:S02]  /*1930*/  LEA.HI.X.SX32 R11, R247, R5.reuse, 0x2, P3 ;  /* 0x00000005f70b7211 */ /* 0x080fe400018f16ff */
[C---:B----4-:R-:W-:Y:S02]  /*1940*/  SHF.R.U64 R17, R6.reuse, 0x1b, RZ ;  /* 0x0000001b06117819 */ /* 0x050fe400000012ff */
[C---:B------:R-:W-:Y:S01]  /*1950*/  LEA R16, P3, R49.reuse, R4, 0x7 ;  /* 0x0000000431107211 */ /* 0x040fe200078638ff */
[----:B---3--:R-:W-:Y:S01]  /*1960*/  IMAD R21, R49, 0xa0, RZ ;  /* 0x000000a031157824 */ /* 0x008fe200078e02ff */
[----:B------:R-:W-:Y:S01]  /*1970*/  SHF.R.U64 R13, R6, 0x17, RZ ;  /* 0x00000017060d7819 */ /* 0x000fe200000012ff */
[----:B------:R2:W-:Y:S01]  /*1980*/  LDGSTS.E [R2+0x3000], [R10.64], P6 ;  /* 0x030000000a027fae */ /* 0x0005e2000b121844 */
[----:B------:R-:W-:-:S02]  /*1990*/  LEA.HI.X.SX32 R15, R246, R5, 0x2, P5 ;  /* 0x00000005f60f7211 */ /* 0x000fc400028f16ff */
[----:B------:R-:W-:Y:S02]  /*19a0*/  LOP3.LUT P5, RZ, R17, 0x1, RZ, 0xc0, !PT ;  /* 0x0000000111ff7812 */ /* 0x000fe400078ac0ff */
[----:B------:R-:W-:Y:S01]  /*19b0*/  LEA.HI.X.SX32 R17, R22, R5, 0x2, P3 ;  /* 0x0000000516117211 */ /* 0x000fe200018f16ff */
[----:B------:R3:W-:Y:S01]  /*19c0*/  LDGSTS.E [R2+0x3800], [R14.64], P1 ;  /* 0x038000000e027fae */ /* 0x0007e20008921844 */
[----:B------:R-:W-:Y:S01]  /*19d0*/  LOP3.LUT P3, RZ, R13, 0x1, RZ, 0xc0, !PT ;  /* 0x000000010dff7812 */ /* 0x000fe2000786c0ff */
[----:B------:R-:W-:Y:S01]  /*19e0*/  IMAD R22, R49, 0x25, RZ ;  /* 0x0000002531167824 */ /* 0x000fe200078e02ff */
[----:B------:R-:W-:Y:S01]  /*19f0*/  IADD3 R18, P1, R19, R4, RZ ;  /* 0x0000000413127210 */ /* 0x000fe20007f3e0ff */
[----:B------:R4:W-:Y:S01]  /*1a00*/  LDGSTS.E [R2+0x4000], [R16.64], P4 ;  /* 0x0400000010027fae */ /* 0x0009e2000a121844 */
[C---:B------:R-:W-:Y:S02]  /*1a10*/  SHF.R.U64 R13, R6.reuse, 0x13, RZ ;  /* 0x00000013060d7819 */ /* 0x040fe400000012ff */
[----:B--2---:R-:W-:-:S02]  /*1a20*/  SHF.R.U64 R11, R6, 0xf, RZ ;  /* 0x0000000f060b7819 */ /* 0x004fc400000012ff */
[-C--:B------:R-:W-:Y:S01]  /*1a30*/  IADD3 R10, P6, R21, R4.reuse, RZ ;  /* 0x00000004150a7210 */ /* 0x080fe20007fde0ff */
[----:B------:R-:W-:Y:S01]  /*1a40*/  IMAD R21, R49, 0xd0, RZ ;  /* 0x000000d031157824 */ /* 0x000fe200078e02ff */
[-C--:B------:R-:W-:Y:S01]  /*1a50*/  LEA.HI.X.SX32 R19, R245, R5.reuse, 0x2, P1 ;  /* 0x00000005f5137211 */ /* 0x080fe200008f16ff */
[----:B---3--:R-:W-:Y:S01]  /*1a60*/  IMAD R15, R49, 0xb0, RZ ;  /* 0x000000b0310f7824 */ /* 0x008fe200078e02ff */
[----:B------:R-:W-:Y:S02]  /*1a70*/  LOP3.LUT P1, RZ, R11, 0x1, RZ, 0xc0, !PT ;  /* 0x000000010bff7812 */ /* 0x000fe4000782c0ff */
[----:B------:R-:W-:Y:S01]  /*1a80*/  LEA.HI.X.SX32 R11, R244, R5, 0x2, P6 ;  /* 0x00000005f40b7211 */ /* 0x000fe200030f16ff */
[----:B------:R2:W-:Y:S01]  /*1a90*/  LDGSTS.E [R2+0x4800], [R18.64], P5 ;  /* 0x0480000012027fae */ /* 0x0005e2000a921844 */
[----:B------:R-:W-:Y:S01]  /*1aa0*/  LOP3.LUT P4, RZ, R13, 0x1, RZ, 0xc0, !PT ;  /* 0x000000010dff7812 */ /* 0x000fe2000788c0ff */
[----:B----4-:R-:W-:Y:S01]  /*1ab0*/  IMAD R17, R49, 0xc0, RZ ;  /* 0x000000c031117824 */ /* 0x010fe200078e02ff */
[----:B------:R-:W-:Y:S01]  /*1ac0*/  SHF.R.U64 R13, R6, 0xb, RZ ;  /* 0x0000000b060d7819 */ /* 0x000fe200000012ff */
[----:B------:R3:W-:Y:S01]  /*1ad0*/  LDGSTS.E [R2+0x5000], [R10.64], P3 ;  /* 0x050000000a027fae */ /* 0x0007e20009921844 */
[----:B------:R-:W-:-:S02]  /*1ae0*/  IADD3 R14, P3, R15, R4, RZ ;  /* 0x000000040f0e7210 */ /* 0x000fc40007f7e0ff */
[----:B------:R-:W-:Y:S02]  /*1af0*/  LOP3.LUT P5, RZ, R13, 0x1, RZ, 0xc0, !PT ;  /* 0x000000010dff7812 */ /* 0x000fe400078ac0ff */
[-C--:B------:R-:W-:Y:S02]  /*1b00*/  IADD3 R16, P6, R17, R4.reuse, RZ ;  /* 0x0000000411107210 */ /* 0x080fe40007fde0ff */
[-C--:B------:R-:W-:Y:S02]  /*1b10*/  LEA.HI.X.SX32 R15, R243, R5.reuse, 0x2, P3 ;  /* 0x00000005f30f7211 */ /* 0x080fe400018f16ff */
[----:B--2---:R-:W-:Y:S02]  /*1b20*/  SHF.R.U64 R19, R6, 0x7, RZ ;  /* 0x0000000706137819 */ /* 0x004fe400000012ff */
[----:B------:R-:W-:Y:S01]  /*1b30*/  IADD3 R18, P3, R21, R4, RZ ;  /* 0x0000000415127210 */ /* 0x000fe20007f7e0ff */
[----:B------:R2:W-:Y:S01]  /*1b40*/  LDGSTS.E [R2+0x5800], [R14.64], P4 ;  /* 0x058000000e027fae */ /* 0x0005e2000a121844 */
[-C--:B------:R-:W-:Y:S01]  /*1b50*/  LEA.HI.X.SX32 R17, R242, R5.reuse, 0x2, P6 ;  /* 0x00000005f2117211 */ /* 0x080fe200030f16ff */
[C---:B---3--:R-:W-:Y:S01]  /*1b60*/  IMAD R11, R49.reuse, 0xe0, RZ ;  /* 0x000000e0310b7824 */ /* 0x048fe200078e02ff */
[----:B------:R-:W-:Y:S01]  /*1b70*/  SHF.R.U64 R13, R6, 0x3, RZ ;  /* 0x00000003060d7819 */ /* 0x000fe200000012ff */
[----:B------:R-:W-:Y:S01]  /*1b80*/  IMAD R21, R49, 0xf0, RZ ;  /* 0x000000f031157824 */ /* 0x000fe200078e02ff */
[----:B------:R-:W-:Y:S01]  /*1b90*/  LOP3.LUT P4, RZ, R19, 0x1, RZ, 0xc0, !PT ;  /* 0x0000000113ff7812 */ /* 0x000fe2000788c0ff */
[----:B------:R3:W-:Y:S01]  /*1ba0*/  LDGSTS.E [R2+0x6000], [R16.64], P1 ;  /* 0x0600000010027fae */ /* 0x0007e20008921844 */
[----:B------:R-:W-:-:S02]  /*1bb0*/  LEA.HI.X.SX32 R19, R241, R5, 0x2, P3 ;  /* 0x00000005f1137211 */ /* 0x000fc400018f16ff */
[----:B------:R-:W-:Y:S02]  /*1bc0*/  LOP3.LUT P3, RZ, R13, 0x1, RZ, 0xc0, !PT ;  /* 0x000000010dff7812 */ /* 0x000fe4000786c0ff */
[-C--:B------:R-:W-:Y:S01]  /*1bd0*/  IADD3 R10, P1, R11, R4.reuse, RZ ;  /* 0x000000040b0a7210 */ /* 0x080fe20007f3e0ff */
[----:B------:R4:W-:Y:S01]  /*1be0*/  LDGSTS.E [R2+0x6800], [R18.64], P5 ;  /* 0x0680000012027fae */ /* 0x0009e2000a921844 */
[----:B------:R-:W-:Y:S02]  /*1bf0*/  IADD3 R13, R9, -0xe, RZ ;  /* 0xfffffff2090d7810 */ /* 0x000fe40007ffe0ff */
[----:B--2---:R-:W-:Y:S01]  /*1c00*/  IADD3 R14, P5, R21, R4, RZ ;  /* 0x00000004150e7210 */ /* 0x004fe20007fbe0ff */
[----:B------:R-:W-:Y:S01]  /*1c10*/  IMAD R21, R49, 0x64, RZ ;  /* 0x0000006431157824 */ /* 0x000fe200078e02ff */
[----:B------:R-:W-:Y:S02]  /*1c20*/  LEA.HI.X.SX32 R11, R240, R5, 0x2, P1 ;  /* 0x00000005f00b7211 */ /* 0x000fe400008f16ff */
[----:B------:R-:W-:-:S02]  /*1c30*/  ISETP.GE.U32.AND P1, PT, R13, 0x7fffffb3, PT ;  /* 0x7fffffb30d00780c */ /* 0x000fc40003f26070 */
[----:B------:R-:W-:Y:S01]  /*1c40*/  IADD3 R13, R9, -0x2, RZ ;  /* 0xfffffffe090d7810 */ /* 0x000fe20007ffe0ff */
[----:B------:R2:W-:Y:S01]  /*1c50*/  LDGSTS.E [R2+0x7000], [R10.64], P4 ;  /* 0x070000000a027fae */ /* 0x0005e2000a121844 */
[----:B------:R-:W-:Y:S02]  /*1c60*/  LEA.HI.X.SX32 R15, R239, R5, 0x2, P5 ;  /* 0x00000005ef0f7211 */ /* 0x000fe400028f16ff */
[----:B------:R-:W-:Y:S02]  /*1c70*/  IADD3 R20, R9, -0x6, RZ ;  /* 0xfffffffa09147810 */ /* 0x000fe40007ffe0ff */
[----:B------:R-:W-:Y:S01]  /*1c80*/  ISETP.GE.U32.AND P4, PT, R13, 0x7fffffbf, PT ;  /* 0x7fffffbf0d00780c */ /* 0x000fe20003f86070 */
[----:B------:R5:W-:Y:S01]  /*1c90*/  LDGSTS.E [R2+0x7800], [R14.64], P3 ;  /* 0x078000000e027fae */ /* 0x000be20009921844 */
[----:B------:R-:W-:Y:S02]  /*1ca0*/  ISETP.GE.U32.AND P5, PT, R20, 0x7fffffbb, PT ;  /* 0x7fffffbb1400780c */ /* 0x000fe40003fa6070 */
[----:B---3--:R-:W-:-:S02]  /*1cb0*/  IADD3 R16, P3, R237, R4, RZ ;  /* 0x00000004ed107210 */ /* 0x008fc40007f7e0ff */
[----:B------:R-:W-:Y:S02]  /*1cc0*/  IADD3 R13, R9, -0xa, RZ ;  /* 0xfffffff6090d7810 */ /* 0x000fe40007ffe0ff */
[----:B----4-:R-:W-:Y:S02]  /*1cd0*/  IADD3 R18, P6, R248, R4, RZ ;  /* 0x00000004f8127210 */ /* 0x010fe40007fde0ff */
[CC--:B------:R-:W-:Y:S02]  /*1ce0*/  LEA.HI.X.SX32 R17, R49.reuse, R5.reuse, 0x2, P3 ;  /* 0x0000000531117211 */ /* 0x0c0fe400018f16ff */
[----:B------:R-:W-:Y:S01]  /*1cf0*/  LOP3.LUT R234, R2, 0x20, RZ, 0x3c, !PT ;  /* 0x0000002002ea7812 */ /* 0x000fe200078e3cff */
[----:B-----5:R-:W-:Y:S01]  /*1d00*/  IMAD R15, R49, 0x44, RZ ;  /* 0x00000044310f7824 */ /* 0x020fe200078e02ff */
[----:B------:R-:W-:Y:S02]  /*1d10*/  SHF.R.U32.HI R20, RZ, 0xe, R12 ;  /* 0x0000000eff147819 */ /* 0x000fe4000001160c */
[----:B------:R-:W-:Y:S01]  /*1d20*/  ISETP.GE.U32.AND P3, PT, R13, 0x7fffffb7, PT ;  /* 0x7fffffb70d00780c */ /* 0x000fe20003f66070 */
[----:B------:R3:W-:Y:S01]  /*1d30*/  LDGSTS.E [R234+0x200], [R16.64], !P4 ;  /* 0x0020000010ea7fae */ /* 0x0007e2000e121844 */
[----:B------:R-:W-:-:S02]  /*1d40*/  LEA.HI.X.SX32 R19, R115, R5, 0x2, P6 ;  /* 0x0000000573137211 */ /* 0x000fc400030f16ff */
[-C--:B--2---:R-:W-:Y:S02]  /*1d50*/  IADD3 R10, P4, R245, R4.reuse, RZ ;  /* 0x00000004f50a7210 */ /* 0x084fe40007f9e0ff */
[----:B------:R-:W-:Y:S01]  /*1d60*/  LOP3.LUT P6, RZ, R20, 0x1, RZ, 0xc0, !PT ;  /* 0x0000000114ff7812 */ /* 0x000fe200078cc0ff */
[----:B------:R2:W-:Y:S01]  /*1d70*/  LDGSTS.E [R234+0xa00], [R18.64], !P5 ;  /* 0x00a0000012ea7fae */ /* 0x0005e2000e921844 */
[-C--:B------:R-:W-:Y:S02]  /*1d80*/  IADD3 R14, P5, R241, R4.reuse, RZ ;  /* 0x00000004f10e7210 */ /* 0x080fe40007fbe0ff */
[----:B------:R-:W-:Y:S02]  /*1d90*/  LEA.HI.X.SX32 R11, R119, R5, 0x2, P4 ;  /* 0x00000005770b7211 */ /* 0x000fe400020f16ff */
[--C-:B------:R-:W-:Y:S02]  /*1da0*/  SHF.R.U32.HI R20, RZ, 0xa, R12.reuse ;  /* 0x0000000aff147819 */ /* 0x100fe4000001160c */
[----:B---3--:R-:W-:Y:S01]  /*1db0*/  IADD3 R16, P4, R15, R4, RZ ;  /* 0x000000040f107210 */ /* 0x008fe20007f9e0ff */
[----:B------:R3:W-:Y:S01]  /*1dc0*/  LDGSTS.E [R234+0x1200], [R10.64], !P3 ;  /* 0x012000000aea7fae */ /* 0x0007e2000d921844 */
[----:B------:R-:W-:-:S02]  /*1dd0*/  SHF.R.U32.HI R13, RZ, 0x6, R12 ;  /* 0x00000006ff0d7819 */ /* 0x000fc4000001160c */
[-C--:B------:R-:W-:Y:S01]  /*1de0*/  LEA.HI.X.SX32 R15, R122, R5.reuse, 0x2, P5 ;  /* 0x000000057a0f7211 */ /* 0x080fe200028f16ff */
[----:B--2---:R-:W-:Y:S01]  /*1df0*/  IMAD R19, R49, 0x54, RZ ;  /* 0x0000005431137824 */ /* 0x004fe200078e02ff */
[----:B------:R-:W-:Y:S02]  /*1e00*/  LEA.HI.X.SX32 R17, R126, R5, 0x2, P4 ;  /* 0x000000057e117211 */ /* 0x000fe400020f16ff */
[----:B------:R-:W-:Y:S01]  /*1e10*/  LOP3.LUT P4, RZ, R20, 0x1, RZ, 0xc0, !PT ;  /* 0x0000000114ff7812 */ /* 0x000fe2000788c0ff */
[----:B------:R2:W-:Y:S01]  /*1e20*/  LDGSTS.E [R234+0x1a00], [R14.64], !P1 ;  /* 0x01a000000eea7fae */ /* 0x0005e2000c921844 */
[----:B------:R-:W-:Y:S01]  /*1e30*/  LOP3.LUT P3, RZ, R13, 0x1, RZ, 0xc0, !PT ;  /* 0x000000010dff7812 */ /* 0x000fe2000786c0ff */
[----:B------:R-:W-:Y:S01]  /*1e40*/  IMAD R20, R49, 0x2d, RZ ;  /* 0x0000002d31147824 */ /* 0x000fe200078e02ff */
[----:B------:R-:W-:Y:S01]  /*1e50*/  IADD3 R18, P1, R19, R4, RZ ;  /* 0x0000000413127210 */ /* 0x000fe20007f3e0ff */
[----:B------:R4:W-:Y:S01]  /*1e60*/  LDGSTS.E [R234+0x2200], [R16.64], P6 ;  /* 0x0220000010ea7fae */ /* 0x0009e2000b121844 */
[----:B---3--:R-:W-:-:S02]  /*1e70*/  SHF.R.U32.HI R11, RZ, 0x2, R12 ;  /* 0x00000002ff0b7819 */ /* 0x008fc4000001160c */
[----:B------:R-:W-:Y:S01]  /*1e80*/  IADD3 R10, P6, R21, R4, RZ ;  /* 0x00000004150a7210 */ /* 0x000fe20007fde0ff */
[----:B------:R-:W-:Y:S01]  /*1e90*/  IMAD R21, R49, 0x94, RZ ;  /* 0x0000009431157824 */ /* 0x000fe200078e02ff */
[-C--:B------:R-:W-:Y:S02]  /*1ea0*/  LEA.HI.X.SX32 R19, R141, R5.reuse, 0x2, P1 ;  /* 0x000000058d137211 */ /* 0x080fe400008f16ff */
[----:B------:R-:W-:Y:S01]  /*1eb0*/  LOP3.LUT P5, RZ, R11, 0x1, RZ, 0xc0, !PT ;  /* 0x000000010bff7812 */ /* 0x000fe200078ac0ff */
[C---:B--2---:R-:W-:Y:S01]  /*1ec0*/  IMAD R15, R49.reuse, 0x74, RZ ;  /* 0x00000074310f7824 */ /* 0x044fe200078e02ff */
[----:B------:R-:W-:Y:S01]  /*1ed0*/  LEA.HI.X.SX32 R11, R152, R5, 0x2, P6 ;  /* 0x00000005980b7211 */ /* 0x000fe200030f16ff */
[----:B------:R2:W-:Y:S01]  /*1ee0*/  LDGSTS.E [R234+0x2a00], [R18.64], P4 ;  /* 0x02a0000012ea7fae */ /* 0x0005e2000a121844 */
[----:B------:R-:W-:Y:S01]  /*1ef0*/  SHF.R.U64 R13, R6, 0x1e, RZ ;  /* 0x0000001e060d7819 */ /* 0x000fe200000012ff */
[----:B----4-:R-:W-:Y:S01]  /*1f00*/  IMAD R17, R49, 0x84, RZ ;  /* 0x0000008431117824 */ /* 0x010fe200078e02ff */
[----:B------:R-:W-:Y:S01]  /*1f10*/  LOP3.LUT R233, R2, 0x40, RZ, 0x3c, !PT ;  /* 0x0000004002e97812 */ /* 0x000fe200078e3cff */
[----:B------:R3:W-:Y:S01]  /*1f20*/  LDGSTS.E [R234+0x3200], [R10.64], P3 ;  /* 0x032000000aea7fae */ /* 0x0007e20009921844 */
[----:B------:R-:W-:-:S02]  /*1f30*/  LOP3.LUT P1, RZ, R13, 0x1, RZ, 0xc0, !PT ;  /* 0x000000010dff7812 */ /* 0x000fc4000782c0ff */
[C---:B------:R-:W-:Y:S02]  /*1f40*/  SHF.R.U64 R13, R6.reuse, 0x1a, RZ ;  /* 0x0000001a060d7819 */ /* 0x040fe400000012ff */
[-C--:B------:R-:W-:Y:S02]  /*1f50*/  IADD3 R14, P3, R15, R4.reuse, RZ ;  /* 0x000000040f0e7210 */ /* 0x080fe40007f7e0ff */
[----:B------:R-:W-:Y:S01]  /*1f60*/  LOP3.LUT P4, RZ, R13, 0x1, RZ, 0xc0, !PT ;  /* 0x000000010dff7812 */ /* 0x000fe2000788c0ff */
[----:B--2---:R-:W-:Y:S01]  /*1f70*/  IMAD R19, R49, 0xa4, RZ ;  /* 0x000000a431137824 */ /* 0x004fe200078e02ff */
[----:B------:R-:W-:Y:S02]  /*1f80*/  IADD3 R16, P6, R17, R4, RZ ;  /* 0x0000000411107210 */ /* 0x000fe40007fde0ff */
[----:B------:R-:W-:Y:S02]  /*1f90*/  LEA.HI.X.SX32 R15, R155, R5, 0x2, P3 ;  /* 0x000000059b0f7211 */ /* 0x000fe400018f16ff */
[----:B------:R-:W-:-:S02]  /*1fa0*/  SHF.R.U64 R18, R6, 0x16, RZ ;  /* 0x0000001606127819 */ /* 0x000fc400000012ff */
[-C--:B---3--:R-:W-:Y:S01]  /*1fb0*/  IADD3 R10, P3, R21, R4.reuse, RZ ;  /* 0x00000004150a7210 */ /* 0x088fe20007f7e0ff */
[----:B------:R2:W-:Y:S01]  /*1fc0*/  LDGSTS.E [R234+0x3a00], [R14.64], P5 ;  /* 0x03a000000eea7fae */ /* 0x0005e2000a921844 */
[----:B------:R-:W-:Y:S01]  /*1fd0*/  SHF.R.U64 R13, R6, 0x12, RZ ;  /* 0x00000012060d7819 */ /* 0x000fe200000012ff */
[----:B------:R-:W-:Y:S01]  /*1fe0*/  IMAD R21, R49, 0xb4, RZ ;  /* 0x000000b431157824 */ /* 0x000fe200078e02ff */
[-C--:B------:R-:W-:Y:S01]  /*1ff0*/  LEA.HI.X.SX32 R17, R23, R5.reuse, 0x2, P6 ;  /* 0x0000000517117211 */ /* 0x080fe200030f16ff */
[----:B------:R-:W-:Y:S01]  /*2000*/  IMAD R23, R49, 0x26, RZ ;  /* 0x0000002631177824 */ /* 0x000fe200078e02ff */
[----:B------:R-:W-:Y:S02]  /*2010*/  LOP3.LUT P5, RZ, R18, 0x1, RZ, 0xc0, !PT ;  /* 0x0000000112ff7812 */ /* 0x000fe400078ac0ff */
[----:B------:R-:W-:Y:S01]  /*2020*/  LEA.HI.X.SX32 R11, R22, R5, 0x2, P3 ;  /* 0x00000005160b7211 */ /* 0x000fe200018f16ff */
[----:B------:R3:W-:Y:S01]  /*2030*/  LDGSTS.E [R234+0x4200], [R16.64], P1 ;  /* 0x0420000010ea7fae */ /* 0x0007e20008921844 */
[----:B------:R-:W-:Y:S01]  /*2040*/  LOP3.LUT P3, RZ, R13, 0x1, RZ, 0xc0, !PT ;  /* 0x000000010dff7812 */ /* 0x000fe2000786c0ff */
[----:B------:R-:W-:Y:S01]  /*2050*/  IMAD R22, R49, 0x29, RZ ;  /* 0x0000002931167824 */ /* 0x000fe200078e02ff */
[----:B------:R-:W-:Y:S01]  /*2060*/  IADD3 R18, P1, R19, R4, RZ ;  /* 0x0000000413127210 */ /* 0x000fe20007f3e0ff */
[----:B------:R4:W-:Y:S01]  /*2070*/  LDGSTS.E [R234+0x4a00], [R10.64], P4 ;  /* 0x04a000000aea7fae */ /* 0x0009e2000a121844 */
[----:B--2---:R-:W-:-:S02]  /*2080*/  SHF.R.U64 R15, R6, 0xe, RZ ;  /* 0x0000000e060f7819 */ /* 0x004fc400000012ff */
[----:B------:R-:W-:Y:S01]  /*2090*/  IADD3 R14, P6, R21, R4, RZ ;  /* 0x00000004150e7210 */ /* 0x000fe20007fde0ff */
[C---:B------:R-:W-:Y:S01]  /*20a0*/  IMAD R21, R49.reuse, 0xe4, RZ ;  /* 0x000000e431157824 */ /* 0x040fe200078e02ff */
[-C--:B------:R-:W-:Y:S01]  /*20b0*/  LEA.HI.X.SX32 R19, R22, R5.reuse, 0x2, P1 ;  /* 0x0000000516137211 */ /* 0x080fe200008f16ff */
[----:B------:R-:W-:Y:S01]  /*20c0*/  IMAD R22, R49, 0x31, RZ ;  /* 0x0000003131167824 */ /* 0x000fe200078e02ff */
[----:B------:R-:W-:Y:S01]  /*20d0*/  LOP3.LUT P4, RZ, R15, 0x1, RZ, 0xc0, !PT ;  /* 0x000000010fff7812 */ /* 0x000fe2000788c0ff */
[C---:B---3--:R-:W-:Y:S01]  /*20e0*/  IMAD R17, R49.reuse, 0xd4, RZ ;  /* 0x000000d431117824 */ /* 0x048fe200078e02ff */
[----:B------:R-:W-:Y:S01]  /*20f0*/  LEA.HI.X.SX32 R15, R20, R5, 0x2, P6 ;  /* 0x00000005140f7211 */ /* 0x000fe200030f16ff */
[----:B------:R2:W-:Y:S01]  /*2100*/  LDGSTS.E [R234+0x5200], [R18.64], P5 ;  /* 0x0520000012ea7fae */ /* 0x0005e2000a921844 */
[C---:B------:R-:W-:Y:S01]  /*2110*/  SHF.R.U64 R13, R6.reuse, 0xa, RZ ;  /* 0x0000000a060d7819 */ /* 0x040fe200000012ff */
[----:B----4-:R-:W-:Y:S01]  /*2120*/  IMAD R11, R49, 0xc4, RZ ;  /* 0x000000c4310b7824 */ /* 0x010fe200078e02ff */
[----:B------:R-:W-:Y:S01]  /*2130*/  SHF.R.U64 R10, R6, 0x6, RZ ;  /* 0x00000006060a7819 */ /* 0x000fe200000012ff */
[----:B------:R3:W-:Y:S01]  /*2140*/  LDGSTS.E [R234+0x5a00], [R14.64], P3 ;  /* 0x05a000000eea7fae */ /* 0x0007e20009921844 */
[----:B------:R-:W-:Y:S01]  /*2150*/  LOP3.LUT P1, RZ, R13, 0x1, RZ, 0xc0, !PT ;  /* 0x000000010dff7812 */ /* 0x000fe2000782c0ff */
[----:B------:R-:W-:Y:S01]  /*2160*/  IMAD R20, R49, 0x35, RZ ;  /* 0x0000003531147824 */ /* 0x000fe200078e02ff */
[----:B------:R-:W-:-:S02]  /*2170*/  LOP3.LUT P6, RZ, R10, 0x1, RZ, 0xc0, !PT ;  /* 0x000000010aff7812 */ /* 0x000fc400078cc0ff */
[-C--:B------:R-:W-:Y:S02]  /*2180*/  IADD3 R10, P3, R11, R4.reuse, RZ ;  /* 0x000000040b0a7210 */ /* 0x080fe40007f7e0ff */
[-C--:B------:R-:W-:Y:S01]  /*2190*/  IADD3 R16, P5, R17, R4.reuse, RZ ;  /* 0x0000000411107210 */ /* 0x080fe20007fbe0ff */
[C---:B--2---:R-:W-:Y:S01]  /*21a0*/  IMAD R19, R49.reuse, 0x39, RZ ;  /* 0x0000003931137824 */ /* 0x044fe200078e02ff */
[-C--:B------:R-:W-:Y:S01]  /*21b0*/  LEA.HI.X.SX32 R11, R22, R5.reuse, 0x2, P3 ;  /* 0x00000005160b7211 */ /* 0x080fe200018f16ff */
[----:B------:R-:W-:Y:S01]  /*21c0*/  IMAD R22, R49, 0x2a, RZ ;  /* 0x0000002a31167824 */ /* 0x000fe200078e02ff */
[----:B------:R-:W-:Y:S02]  /*21d0*/  SHF.R.U64 R18, R6, 0x2, RZ ;  /* 0x0000000206127819 */ /* 0x000fe400000012ff */
[----:B---3--:R-:W-:Y:S01]  /*21e0*/  IADD3 R14, P3, R21, R4, RZ ;  /* 0x00000004150e7210 */ /* 0x008fe20007f7e0ff */
[----:B------:R2:W-:Y:S01]  /*21f0*/  LDGSTS.E [R234+0x6200], [R10.64], P4 ;  /* 0x062000000aea7fae */ /* 0x0005e2000a121844 */
[----:B------:R-:W-:Y:S01]  /*2200*/  IADD3 R13, R9, -0x3, RZ ;  /* 0xfffffffd090d7810 */ /* 0x000fe20007ffe0ff */
[----:B------:R-:W-:Y:S01]  /*2210*/  IMAD R21, R49, 0x3d, RZ ;  /* 0x0000003d31157824 */ /* 0x000fe200078e02ff */
[-C--:B------:R-:W-:Y:S01]  /*2220*/  LEA.HI.X.SX32 R15, R19, R5.reuse, 0x2, P3 ;  /* 0x00000005130f7211 */ /* 0x080fe200018f16ff */
[----:B------:R-:W-:Y:S01]  /*2230*/  IMAD R19, R49, 0xf4, RZ ;  /* 0x000000f431137824 */ /* 0x000fe200078e02ff */
[----:B------:R-:W-:-:S02]  /*2240*/  LEA.HI.X.SX32 R17, R20, R5, 0x2, P5 ;  /* 0x0000000514117211 */ /* 0x000fc400028f16ff */
[----:B------:R-:W-:Y:S02]  /*2250*/  LOP3.LUT P5, RZ, R18, 0x1, RZ, 0xc0, !PT ;  /* 0x0000000112ff7812 */ /* 0x000fe400078ac0ff */
[----:B------:R-:W-:Y:S01]  /*2260*/  ISETP.GE.U32.AND P4, PT, R13, 0x7fffffbe, PT ;  /* 0x7fffffbe0d00780c */ /* 0x000fe20003f86070 */
[----:B------:R3:W-:Y:S01]  /*2270*/  LDGSTS.E [R234+0x6a00], [R16.64], P1 ;  /* 0x06a0000010ea7fae */ /* 0x0007e20008921844 */
[----:B------:R-:W-:Y:S02]  /*2280*/  IADD3 R13, R9, -0x7, RZ ;  /* 0xfffffff9090d7810 */ /* 0x000fe40007ffe0ff */
[-C--:B------:R-:W-:Y:S01]  /*2290*/  IADD3 R18, P3, R19, R4.reuse, RZ ;  /* 0x0000000413127210 */ /* 0x080fe20007f7e0ff */
[----:B------:R4:W-:Y:S01]  /*22a0*/  LDGSTS.E [R234+0x7200], [R14.64], P6 ;  /* 0x072000000eea7fae */ /* 0x0009e2000b121844 */
[----:B--2---:R-:W-:Y:S02]  /*22b0*/  LEA R10, P1, R49, R4, 0x3 ;  /* 0x00000004310a7211 */ /* 0x004fe400078218ff */
[----:B------:R-:W-:-:S02]  /*22c0*/  IADD3 R20, R9, -0xb, RZ ;  /* 0xfffffff509147810 */ /* 0x000fc40007ffe0ff */
[----:B------:R-:W-:Y:S02]  /*22d0*/  ISETP.GE.U32.AND P6, PT, R13, 0x7fffffba, PT ;  /* 0x7fffffba0d00780c */ /* 0x000fe40003fc6070 */
[-C--:B------:R-:W-:Y:S01]  /*22e0*/  LEA.HI.X.SX32 R19, R21, R5.reuse, 0x2, P3 ;  /* 0x0000000515137211 */ /* 0x080fe200018f16ff */
[----:B------:R-:W-:Y:S01]  /*22f0*/  IMAD R21, R49, 0x58, RZ ;  /* 0x0000005831157824 */ /* 0x000fe200078e02ff */
[----:B------:R-:W-:Y:S02]  /*2300*/  LEA.HI.X.SX32 R11, R113, R5, 0x2, P1 ;  /* 0x00000005710b7211 */ /* 0x000fe400008f16ff */
[----:B------:R-:W-:Y:S01]  /*2310*/  ISETP.GE.U32.AND P3, PT, R20, 0x7fffffb6, PT ;  /* 0x7fffffb61400780c */ /* 0x000fe20003f66070 */
[----:B------:R2:W-:Y:S01]  /*2320*/  LDGSTS.E [R234+0x7a00], [R18.64], P5 ;  /* 0x07a0000012ea7fae */ /* 0x0005e2000a921844 */
[-C--:B----4-:R-:W-:Y:S02]  /*2330*/  IADD3 R14, P1, R247, R4.reuse, RZ ;  /* 0x00000004f70e7210 */ /* 0x090fe40007f3e0ff */
[----:B------:R-:W-:Y:S01]  /*2340*/  IADD3 R13, R9, -0xf, RZ ;  /* 0xfffffff1090d7810 */ /* 0x000fe20007ffe0ff */
[----:B------:R4:W-:Y:S01]  /*2350*/  LDGSTS.E [R233+0x400], [R10.64], !P4 ;  /* 0x004000000ae97fae */ /* 0x0009e2000e121844 */
[----:B---3--:R-:W-:-:S02]  /*2360*/  IADD3 R16, P4, R244, R4, RZ ;  /* 0x00000004f4107210 */ /* 0x008fc40007f9e0ff */
[-C--:B------:R-:W-:Y:S02]  /*2370*/  LEA.HI.X.SX32 R15, R116, R5.reuse, 0x2, P1 ;  /* 0x00000005740f7211 */ /* 0x080fe400008f16ff */
[----:B------:R-:W-:Y:S02]  /*2380*/  ISETP.GE.U32.AND P5, PT, R13, 0x7fffffb2, PT ;  /* 0x7fffffb20d00780c */ /* 0x000fe40003fa6070 */
[--C-:B------:R-:W-:Y:S01]  /*2390*/  SHF.R.U32.HI R13, RZ, 0xd, R12.reuse ;  /* 0x0000000dff0d7819 */ /* 0x100fe2000001160c */
[----:B------:R3:W-:Y:S01]  /*23a0*/  LDGSTS.E [R233+0xc00], [R14.64], !P6 ;  /* 0x00c000000ee97fae */ /* 0x0007e2000f121844 */
[----:B------:R-:W-:Y:S01]  /*23b0*/  SHF.R.U32.HI R20, RZ, 0x9, R12 ;  /* 0x00000009ff147819 */ /* 0x000fe2000001160c */
[----:B--2---:R-:W-:Y:S01]  /*23c0*/  IMAD R19, R49, 0x48, RZ ;  /* 0x0000004831137824 */ /* 0x004fe200078e02ff */
[----:B------:R-:W-:Y:S02]  /*23d0*/  LEA.HI.X.SX32 R17, R120, R5, 0x2, P4 ;  /* 0x0000000578117211 */ /* 0x000fe400020f16ff */
[----:B------:R-:W-:-:S02]  /*23e0*/  LOP3.LUT P4, RZ, R13, 0x1, RZ, 0xc0, !PT ;  /* 0x000000010dff7812 */ /* 0x000fc4000788c0ff */
[-C--:B----4-:R-:W-:Y:S01]  /*23f0*/  IADD3 R10, P6, R240, R4.reuse, RZ ;  /* 0x00000004f00a7210 */ /* 0x090fe20007fde0ff */
[----:B------:R2:W-:Y:S01]  /*2400*/  LDGSTS.E [R233+0x1400], [R16.64], !P3 ;  /* 0x0140000010e97fae */ /* 0x0005e2000d921844 */
[----:B------:R-:W-:Y:S02]  /*2410*/  LOP3.LUT P1, RZ, R20, 0x1, RZ, 0xc0, !PT ;  /* 0x0000000114ff7812 */ /* 0x000fe4000782c0ff */
[-C--:B------:R-:W-:Y:S02]  /*2420*/  IADD3 R18, P3, R19, R4.reuse, RZ ;  /* 0x0000000413127210 */ /* 0x080fe40007f7e0ff */
[-C--:B------:R-:W-:Y:S02]  /*2430*/  LEA.HI.X.SX32 R11, R123, R5.reuse, 0x2, P6 ;  /* 0x000000057b0b7211 */ /* 0x080fe400030f16ff */
[----:B---3--:R-:W-:Y:S01]  /*2440*/  IADD3 R14, P6, R21, R4, RZ ;  /* 0x00000004150e7210 */ /* 0x008fe20007fde0ff */
[----:B------:R-:W-:Y:S01]  /*2450*/  IMAD R21, R49, 0x78, RZ ;  /* 0x0000007831157824 */ /* 0x000fe200078e02ff */
[----:B------:R-:W-:Y:S01]  /*2460*/  SHF.R.U32.HI R20, RZ, 0x5, R12 ;  /* 0x00000005ff147819 */ /* 0x000fe2000001160c */
[----:B------:R3:W-:Y:S01]  /*2470*/  LDGSTS.E [R233+0x1c00], [R10.64], !P5 ;  /* 0x01c000000ae97fae */ /* 0x0007e2000e921844 */
[-C--:B------:R-:W-:Y:S01]  /*2480*/  LEA.HI.X.SX32 R19, R127, R5.reuse, 0x2, P3 ;  /* 0x000000057f137211 */ /* 0x080fe200018f16ff */
[----:B--2---:R-:W-:Y:S01]  /*2490*/  IMAD R17, R49, 0x68, RZ ;  /* 0x0000006831117824 */ /* 0x004fe200078e02ff */
[----:B------:R-:W-:-:S02]  /*24a0*/  LEA.HI.X.SX32 R15, R142, R5, 0x2, P6 ;  /* 0x000000058e0f7211 */ /* 0x000fc400030f16ff */
[----:B------:R-:W-:Y:S01]  /*24b0*/  LOP3.LUT P5, RZ, R20, 0x1, RZ, 0xc0, !PT ;  /* 0x0000000114ff7812 */ /* 0x000fe200078ac0ff */
[----:B------:R2:W-:Y:S01]  /*24c0*/  LDGSTS.E [R233+0x2400], [R18.64], P4 ;  /* 0x0240000012e97fae */ /* 0x0005e2000a121844 */
[----:B------:R-:W-:Y:S02]  /*24d0*/  SHF.R.U32.HI R13, RZ, 0x1, R12 ;  /* 0x00000001ff0d7819 */ /* 0x000fe4000001160c */
[-C--:B------:R-:W-:Y:S01]  /*24e0*/  IADD3 R20, P6, R21, R4.reuse, RZ ;  /* 0x0000000415147210 */ /* 0x080fe20007fde0ff */
[----:B------:R4:W-:Y:S01]  /*24f0*/  LDGSTS.E [R233+0x2c00], [R14.64], P1 ;  /* 0x02c000000ee97fae */ /* 0x0009e20008921844 */
[----:B------:R-:W-:Y:S02]  /*2500*/  IADD3 R16, P1, R17, R4, RZ ;  /* 0x0000000411107210 */ /* 0x000fe40007f3e0ff */
[C---:B---3--:R-:W-:Y:S02]  /*2510*/  SHF.R.U64 R11, R6.reuse, 0x1d, RZ ;  /* 0x0000001d060b7819 */ /* 0x048fe400000012ff */
[----:B------:R-:W-:-:S02]  /*2520*/  SHF.R.U64 R10, R6, 0x19, RZ ;  /* 0x00000019060a7819 */ /* 0x000fc400000012ff */
[----:B------:R-:W-:Y:S01]  /*2530*/  LEA.HI.X.SX32 R17, R153, R5, 0x2, P1 ;  /* 0x0000000599117211 */ /* 0x000fe200008f16ff */
[----:B--2---:R-:W-:Y:S01]  /*2540*/  IMAD R19, R49, 0xa8, RZ ;  /* 0x000000a831137824 */ /* 0x004fe200078e02ff */
[----:B------:R-:W-:Y:S02]  /*2550*/  LOP3.LUT P4, RZ, R11, 0x1, RZ, 0xc0, !PT ;  /* 0x000000010bff7812 */ /* 0x000fe4000788c0ff */
[----:B------:R-:W-:Y:S01]  /*2560*/  LOP3.LUT P3, RZ, R13, 0x1, RZ, 0xc0, !PT ;  /* 0x000000010dff7812 */ /* 0x000fe2000786c0ff */
[----:B------:R2:W-:Y:S01]  /*2570*/  LDGSTS.E [R233+0x3400], [R16.64], P5 ;  /* 0x0340000010e97fae */ /* 0x0005e2000a921844 */
[----:B------:R-:W-:Y:S01]  /*2580*/  SHF.R.U64 R11, R6, 0x15, RZ ;  /* 0x00000015060b7819 */ /* 0x000fe200000012ff */
[C---:B----4-:R-:W-:Y:S01]  /*2590*/  IMAD R15, R49.reuse, 0x88, RZ ;  /* 0x00000088310f7824 */ /* 0x050fe200078e02ff */
[----:B------:R-:W-:Y:S01]  /*25a0*/  LOP3.LUT P1, RZ, R10, 0x1, RZ, 0xc0, !PT ;  /* 0x000000010aff7812 */ /* 0x000fe2000782c0ff */
[----:B------:R-:W-:Y:S01]  /*25b0*/  IMAD R13, R49, 0x98, RZ ;  /* 0x00000098310d7824 */ /* 0x000fe200078e02ff */
[----:B------:R-:W-:-:S02]  /*25c0*/  IABS R10, c[0x0][0x17c] ;  /* 0x00005f00000a7a13 */ /* 0x000fc40000000000 */
[----:B------:R-:W-:Y:S02]  /*25d0*/  LOP3.LUT P5, RZ, R11, 0x1, RZ, 0xc0, !PT ;  /* 0x000000010bff7812 */ /* 0x000fe400078ac0ff */
[----:B------:R-:W3:Y:S01]  /*25e0*/  I2F.RP R11, R10 ;  /* 0x0000000a000b7306 */ /* 0x000ee20000209400 */
[----:B------:R-:W-:Y:S02]  /*25f0*/  LEA.HI.X.SX32 R21, R164, R5, 0x2, P6 ;  /* 0x00000005a4157211 */ /* 0x000fe400030f16ff */
[-C--:B------:R-:W-:Y:S02]  /*2600*/  IADD3 R14, P6, R15, R4.reuse, RZ ;  /* 0x000000040f0e7210 */ /* 0x080fe40007fde0ff */
[----:B------:R-:W-:Y:S01]  /*2610*/  LOP3.LUT R163, R2, 0x60, RZ, 0x3c, !PT ;  /* 0x0000006002a37812 */ /* 0x000fe200078e3cff */
[----:B------:R4:W-:Y:S01]  /*2620*/  LDGSTS.E [R233+0x3c00], [R20.64], P3 ;  /* 0x03c0000014e97fae */ /* 0x0009e20009921844 */
[----:B--2---:R-:W-:Y:S02]  /*2630*/  IADD3 R16, P3, R13, R4, RZ ;  /* 0x000000040d107210 */ /* 0x004fe40007f7e0ff */
[----:B------:R-:W-:-:S02]  /*2640*/  SHF.R.U64 R13, R6, 0x11, RZ ;  /* 0x00000011060d7819 */ /* 0x000fc400000012ff */
[-C--:B------:R-:W-:Y:S01]  /*2650*/  LEA.HI.X.SX32 R15, R24, R5.reuse, 0x2, P6 ;  /* 0x00000005180f7211 */ /* 0x080fe200030f16ff */
[----:B------:R-:W-:Y:S01]  /*2660*/  IMAD R24, R49, 0x32, RZ ;  /* 0x0000003231187824 */ /* 0x000fe200078e02ff */
[----:B------:R-:W-:Y:S01]  /*2670*/  LEA.HI.X.SX32 R17, R23, R5, 0x2, P3 ;  /* 0x0000000517117211 */ /* 0x000fe200018f16ff */
[----:B------:R-:W-:Y:S01]  /*2680*/  IMAD R23, R49, 0xc8, RZ ;  /* 0x000000c831177824 */ /* 0x000fe200078e02ff */
[----:B------:R-:W-:Y:S01]  /*2690*/  LOP3.LUT P3, RZ, R13, 0x1, RZ, 0xc0, !PT ;  /* 0x000000010dff7812 */ /* 0x000fe2000786c0ff */
[----:B------:R2:W-:Y:S01]  /*26a0*/  LDGSTS.E [R233+0x4400], [R14.64], P4 ;  /* 0x044000000ee97fae */ /* 0x0005e2000a121844 */
[----:B------:R-:W-:Y:S01]  /*26b0*/  SHF.R.U64 R13, R6, 0xd, RZ ;  /* 0x0000000d060d7819 */ /* 0x000fe200000012ff */
[----:B----4-:R-:W-:Y:S01]  /*26c0*/  IMAD R21, R49, 0xb8, RZ ;  /* 0x000000b831157824 */ /* 0x010fe200078e02ff */
[----:B---3--:R-:W3:Y:S01]  /*26d0*/  MUFU.RCP R11, R11 ;  /* 0x0000000b000b7308 */ /* 0x008ee20000001000 */
[----:B------:R-:W-:Y:S01]  /*26e0*/  IADD3 R18, P6, R19, R4, RZ ;  /* 0x0000000413127210 */ /* 0x000fe20007fde0ff */
[----:B------:R4:W-:Y:S01]  /*26f0*/  LDGSTS.E [R233+0x4c00], [R16.64], P1 ;  /* 0x04c0000010e97fae */ /* 0x0009e20008921844 */
[----:B------:R-:W-:-:S02]  /*2700*/  LOP3.LUT P4, RZ, R13, 0x1, RZ, 0xc0, !PT ;  /* 0x000000010dff7812 */ /* 0x000fc4000788c0ff */
[-C--:B------:R-:W-:Y:S02]  /*2710*/  IADD3 R20, P1, R21, R4.reuse, RZ ;  /* 0x0000000415147210 */ /* 0x080fe40007f3e0ff */
[----:B------:R-:W-:Y:S02]  /*2720*/  IADD3 R13, R9, -0xc, RZ ;  /* 0xfffffff4090d7810 */ /* 0x000fe40007ffe0ff */
[-C--:B------:R-:W-:Y:S02]  /*2730*/  LEA.HI.X.SX32 R19, R22, R5.reuse, 0x2, P6 ;  /* 0x0000000516137211 */ /* 0x080fe400030f16ff */
[----:B------:R-:W-:Y:S02]  /*2740*/  LEA.HI.X.SX32 R21, R25, R5, 0x2, P1 ;  /* 0x0000000519157211 */ /* 0x000fe400008f16ff */
[----:B--2---:R-:W-:Y:S01]  /*2750*/  IADD3 R14, P6, R23, R4, RZ ;  /* 0x00000004170e7210 */ /* 0x004fe20007fde0ff */
[----:B----4-:R-:W-:Y:S01]  /*2760*/  IMAD R17, R49, 0xd8, RZ ;  /* 0x000000d831117824 */ /* 0x010fe200078e02ff */
[----:B------:R-:W-:Y:S01]  /*2770*/  ISETP.GE.U32.AND P1, PT, R13, 0x7fffffb5, PT ;  /* 0x7fffffb50d00780c */ /* 0x000fe20003f26070 */
[----:B------:R2:W-:Y:S01]  /*2780*/  LDGSTS.E [R233+0x5400], [R18.64], P5 ;  /* 0x0540000012e97fae */ /* 0x0005e2000a921844 */
[----:B------:R-:W-:-:S02]  /*2790*/  SHF.R.U64 R13, R6, 0x9, RZ ;  /* 0x00000009060d7819 */ /* 0x000fc400000012ff */
[----:B------:R-:W-:Y:S01]  /*27a0*/  LEA.HI.X.SX32 R15, R24, R5, 0x2, P6 ;  /* 0x00000005180f7211 */ /* 0x000fe200030f16ff */
[----:B------:R4:W-:Y:S01]  /*27b0*/  LDGSTS.E [R233+0x5c00], [R20.64], P3 ;  /* 0x05c0000014e97fae */ /* 0x0009e20009921844 */
[----:B------:R-:W-:Y:S01]  /*27c0*/  LOP3.LUT P6, RZ, R13, 0x1, RZ, 0xc0, !PT ;  /* 0x000000010dff7812 */ /* 0x000fe200078cc0ff */
[----:B------:R-:W-:Y:S01]  /*27d0*/  IMAD R24, R49, 0x23, RZ ;  /* 0x0000002331187824 */ /* 0x000fe200078e02ff */
[----:B------:R-:W-:Y:S01]  /*27e0*/  IADD3 R16, P3, R17, R4, RZ ;  /* 0x0000000411107210 */ /* 0x000fe20007f7e0ff */
[----:B------:R5:W-:Y:S01]  /*27f0*/  LDGSTS.E [R233+0x6400], [R14.64], P4 ;  /* 0x064000000ee97fae */ /* 0x000be2000a121844 */
[----:B------:R-:W-:Y:S02]  /*2800*/  SHF.R.U64 R13, R6, 0x5, RZ ;  /* 0x00000005060d7819 */ /* 0x000fe400000012ff */
[----:B---3--:R-:W-:Y:S01]  /*2810*/  IADD3 R11, R11, 0xffffffe, RZ ;  /* 0x0ffffffe0b0b7810 */ /* 0x008fe20007ffe0ff */
[----:B--2---:R-:W-:Y:S01]  /*2820*/  IMAD R18, R49, 0x36, RZ ;  /* 0x0000003631127824 */ /* 0x004fe200078e02ff */
[----:B------:R-:W-:Y:S01]  /*2830*/  IADD3 R22, R9, -0x10, RZ ;  /* 0xfffffff009167810 */ /* 0x000fe20007ffe0ff */
[----:B------:R-:W-:Y:S01]  /*2840*/  IMAD R19, R49, 0xe8, RZ ;  /* 0x000000e831137824 */ /* 0x000fe200078e02ff */
[----:B------:R-:W2:Y:S01]  /*2850*/  F2I.FTZ.U32.TRUNC.NTZ R23, R11 ;  /* 0x0000000b00177305 */ /* 0x000ea2000021f000 */
[----:B----4-:R-:W-:-:S02]  /*2860*/  SHF.R.U32.HI R20, RZ, 0x6, R112 ;  /* 0x00000006ff147819 */ /* 0x010fc40000011670 */
[-C--:B------:R-:W-:Y:S02]  /*2870*/  LEA.HI.X.SX32 R17, R18, R5.reuse, 0x2, P3 ;  /* 0x0000000512117211 */ /* 0x080fe400018f16ff */
[----:B------:R-:W-:Y:S02]  /*2880*/  LOP3.LUT P3, RZ, R13, 0x1, RZ, 0xc0, !PT ;  /* 0x000000010dff7812 */ /* 0x000fe4000786c0ff */
[----:B-----5:R-:W-:Y:S01]  /*2890*/  IADD3 R14, P4, R19, R4, RZ ;  /* 0x00000004130e7210 */ /* 0x020fe20007f9e0ff */
[----:B------:R-:W-:Y:S01]  /*28a0*/  IMAD R19, R49, 0xf8, RZ ;  /* 0x000000f831137824 */ /* 0x000fe200078e02ff */
[----:B------:R-:W-:Y:S01]  /*28b0*/  SHF.R.U64 R13, R6, 0x1, RZ ;  /* 0x00000001060d7819 */ /* 0x000fe200000012ff */
[----:B------:R3:W-:Y:S01]  /*28c0*/  LDGSTS.E [R233+0x6c00], [R16.64], P6 ;  /* 0x06c0000010e97fae */ /* 0x0007e2000b121844 */
[----:B------:R-:W-:Y:S02]  /*28d0*/  LEA.HI.X.SX32 R15, R176, R5, 0x2, P4 ;  /* 0x00000005b00f7211 */ /* 0x000fe400020f16ff */
[----:B------:R-:W-:-:S02]  /*28e0*/  LOP3.LUT P4, RZ, R13, 0x1, RZ, 0xc0, !PT ;  /* 0x000000010dff7812 */ /* 0x000fc4000788c0ff */
[-C--:B------:R-:W-:Y:S02]  /*28f0*/  IADD3 R18, P6, R19, R4.reuse, RZ ;  /* 0x0000000413127210 */ /* 0x080fe40007fde0ff */
[----:B------:R-:W-:Y:S01]  /*2900*/  IADD3 R13, R9, -0x4, RZ ;  /* 0xfffffffc090d7810 */ /* 0x000fe20007ffe0ff */
[----:B------:R4:W-:Y:S01]  /*2910*/  LDGSTS.E [R233+0x7400], [R14.64], P3 ;  /* 0x074000000ee97fae */ /* 0x0009e20009921844 */
[-C--:B------:R-:W-:Y:S02]  /*2920*/  LEA.HI.X.SX32 R19, R252, R5.reuse, 0x2, P6 ;  /* 0x00000005fc137211 */ /* 0x080fe400030f16ff */
[----:B------:R-:W-:Y:S01]  /*2930*/  ISETP.GE.U32.AND P3, PT, R13, 0x7fffffbd, PT ;  /* 0x7fffffbd0d00780c */ /* 0x000fe20003f66070 */
[----:B--2---:R-:W-:Y:S01]  /*2940*/  IMAD.MOV R13, RZ, RZ, -R23 ;  /* 0x000000ffff0d7224 */ /* 0x004fe200078e0a17 */
[----:B------:R-:W-:Y:S02]  /*2950*/  IADD3 R11, R9, -0x8, RZ ;  /* 0xfffffff8090b7810 */ /* 0x000fe40007ffe0ff */
[----:B---3--:R-:W-:Y:S01]  /*2960*/  IADD3 R16, P6, R249, R4, RZ ;  /* 0x00000004f9107210 */ /* 0x008fe20007fde0ff */
[----:B------:R2:W-:Y:S01]  /*2970*/  LDGSTS.E [R233+0x7c00], [R18.64], P4 ;  /* 0x07c0000012e97fae */ /* 0x0005e2000a121844 */
[----:B------:R-:W-:Y:S01]  /*2980*/  ISETP.GE.U32.AND P4, PT, R11, 0x7fffffb9, PT ;  /* 0x7fffffb90b00780c */ /* 0x000fe20003f86070 */
[----:B------:R-:W-:Y:S01]  /*2990*/  IMAD R11, R13, R10, RZ ;  /* 0x0000000a0d0b7224 */ /* 0x000fe200078e02ff */
[----:B------:R-:W-:-:S02]  /*29a0*/  LEA.HI.X.SX32 R17, R114, R5, 0x2, P6 ;  /* 0x0000000572117211 */ /* 0x000fc400030f16ff */
[-C--:B----4-:R-:W-:Y:S02]  /*29b0*/  IADD3 R14, P6, R246, R4.reuse, RZ ;  /* 0x00000004f60e7210 */ /* 0x090fe40007fde0ff */
[--C-:B------:R-:W-:Y:S01]  /*29c0*/  SHF.R.U32.HI R13, RZ, 0x4, R12.reuse ;  /* 0x00000004ff0d7819 */ /* 0x100fe2000001160c */
[----:B------:R3:W-:Y:S01]  /*29d0*/  LDGSTS.E [R163+0x600], [R16.64], !P3 ;  /* 0x0060000010a37fae */ /* 0x0007e2000d921844 */
[----:B------:R-:W-:Y:S02]  /*29e0*/  LEA.HI.X.SX32 R15, R117, R5, 0x2, P6 ;  /* 0x00000005750f7211 */ /* 0x000fe400030f16ff */
[----:B------:R-:W-:Y:S02]  /*29f0*/  LOP3.LUT P3, RZ, R13, 0x1, RZ, 0xc0, !PT ;  /* 0x000000010dff7812 */ /* 0x000fe4000786c0ff */
[----:B--2---:R-:W-:Y:S01]  /*2a00*/  IADD3 R18, P6, R243, R4, RZ ;  /* 0x00000004f3127210 */ /* 0x004fe20007fde0ff */
[----:B------:R2:W-:Y:S01]  /*2a10*/  LDGSTS.E [R163+0xe00], [R14.64], !P4 ;  /* 0x00e000000ea37fae */ /* 0x0005e2000e121844 */
[----:B------:R-:W-:-:S02]  /*2a20*/  SHF.R.U32.HI R13, RZ, 0x8, R12 ;  /* 0x00000008ff0d7819 */ /* 0x000fc4000001160c */
[----:B------:R-:W-:Y:S02]  /*2a30*/  SGXT.U32 R20, R20, 0x1 ;  /* 0x000000011414781a */ /* 0x000fe40000000000 */
[----:B------:R-:W-:Y:S02]  /*2a40*/  LEA.HI.X.SX32 R19, R121, R5, 0x2, P6 ;  /* 0x0000000579137211 */ /* 0x000fe400030f16ff */
[----:B------:R-:W-:Y:S01]  /*2a50*/  ISETP.GE.U32.AND P5, PT, R22, 0x7fffffb1, PT ;  /* 0x7fffffb11600780c */ /* 0x000fe20003fa6070 */
[----:B------:R-:W-:Y:S01]  /*2a60*/  IMAD.MOV.U32 R22, RZ, RZ, RZ ;  /* 0x000000ffff167224 */ /* 0x000fe200078e00ff */
[----:B------:R-:W-:Y:S01]  /*2a70*/  LOP3.LUT P4, RZ, R13, 0x1, RZ, 0xc0, !PT ;  /* 0x000000010dff7812 */ /* 0x000fe2000788c0ff */
[----:B------:R4:W-:Y:S01]  /*2a80*/  LDGSTS.E [R163+0x1600], [R18.64], !P1 ;  /* 0x0160000012a37fae */ /* 0x0009e2000c921844 */
[----:B------:R-:W-:Y:S01]  /*2a90*/  LOP3.LUT R13, R3, R20, RZ, 0xfc, !PT ;  /* 0x00000014030d7212 */ /* 0x000fe200078efcff */
[----:B------:R-:W-:Y:S01]  /*2aa0*/  IMAD.HI.U32 R11, R23, R11, R22 ;  /* 0x0000000b170b7227 */ /* 0x000fe200078e0016 */
[----:B---3--:R-:W-:-:S02]  /*2ab0*/  IADD3 R16, P1, R239, R4, RZ ;  /* 0x00000004ef107210 */ /* 0x008fc40007f3e0ff */
[----:B------:R-:W-:Y:S02]  /*2ac0*/  LOP3.LUT R26, R13, 0x2, RZ, 0xfc, !PT ;  /* 0x000000020d1a7812 */ /* 0x000fe400078efcff */
[----:B------:R-:W-:Y:S02]  /*2ad0*/  SHF.R.U32.HI R12, RZ, 0xc, R12 ;  /* 0x0000000cff0c7819 */ /* 0x000fe4000001160c */
[----:B------:R-:W-:Y:S02]  /*2ae0*/  IABS R21, R13 ;  /* 0x0000000d00157213 */ /* 0x000fe40000000000 */
[----:B------:R-:W-:Y:S01]  /*2af0*/  IABS R23, R26 ;  /* 0x0000001a00177213 */ /* 0x000fe20000000000 */
[----:B----4-:R-:W-:Y:S01]  /*2b00*/  IMAD R19, R49, 0x4c, RZ ;  /* 0x0000004c31137824 */ /* 0x010fe200078e02ff */
[----:B------:R-:W-:Y:S02]  /*2b10*/  LEA.HI.X.SX32 R17, R124, R5, 0x2, P1 ;  /* 0x000000057c117211 */ /* 0x000fe400008f16ff */
[----:B------:R-:W-:Y:S01]  /*2b20*/  SHF.R.U64 R20, R6, 0x1c, RZ ;  /* 0x0000001c06147819 */ /* 0x000fe200000012ff */
[----:B--2---:R-:W-:Y:S01]  /*2b30*/  IMAD.HI.U32 R15, R11, R23, RZ ;  /* 0x000000170b0f7227 */ /* 0x004fe200078e00ff */
[----:B------:R-:W-:Y:S01]  /*2b40*/  LOP3.LUT P6, RZ, R12, 0x1, RZ, 0xc0, !PT ;  /* 0x000000010cff7812 */ /* 0x000fe200078cc0ff */
[----:B------:R2:W-:Y:S01]  /*2b50*/  LDGSTS.E [R163+0x1e00], [R16.64], !P5 ;  /* 0x01e0000010a37fae */ /* 0x0005e2000e921844 */
[----:B------:R-:W-:Y:S01]  /*2b60*/  LOP3.LUT R28, R13, 0x4, RZ, 0xfc, !PT ;  /* 0x000000040d1c7812 */ /* 0x000fe200078efcff */
[----:B------:R-:W-:Y:S01]  /*2b70*/  IMAD.HI.U32 R12, R11, R21, RZ ;  /* 0x000000150b0c7227 */ /* 0x000fe200078e00ff */
[----:B------:R-:W-:-:S02]  /*2b80*/  LOP3.LUT R32, R13, 0x6, RZ, 0xfc, !PT ;  /* 0x000000060d207812 */ /* 0x000fc400078efcff */
[----:B------:R-:W-:Y:S01]  /*2b90*/  LOP3.LUT P1, RZ, R20, 0x1, RZ, 0xc0, !PT ;  /* 0x0000000114ff7812 */ /* 0x000fe2000782c0ff */
[----:B------:R-:W-:Y:S01]  /*2ba0*/  IMAD.MOV R12, RZ, RZ, -R12 ;  /* 0x000000ffff0c7224 */ /* 0x000fe200078e0a0c */
[----:B------:R-:W-:Y:S01]  /*2bb0*/  IADD3 R14, P5, R19, R4, RZ ;  /* 0x00000004130e7210 */ /* 0x000fe20007fbe0ff */
[----:B------:R-:W-:Y:S01]  /*2bc0*/  IMAD.MOV R19, RZ, RZ, -R15 ;  /* 0x000000ffff137224 */ /* 0x000fe200078e0a0f */
[----:B------:R-:W-:Y:S01]  /*2bd0*/  IABS R20, R28 ;  /* 0x0000001c00147213 */ /* 0x000fe20000000000 */
[C---:B------:R-:W-:Y:S01]  /*2be0*/  IMAD R21, R10.reuse, R12, R21 ;  /* 0x0000000c0a157224 */ /* 0x040fe200078e0215 */
[----:B------:R-:W-:Y:S01]  /*2bf0*/  IABS R25, R32 ;  /* 0x0000002000197213 */ /* 0x000fe20000000000 */
[----:B------:R-:W-:Y:S01]  /*2c00*/  IMAD R23, R10, R19, R23 ;  /* 0x000000130a177224 */ /* 0x000fe200078e0217 */
[----:B------:R-:W-:Y:S01]  /*2c10*/  LEA.HI.X.SX32 R15, R140, R5, 0x2, P5 ;  /* 0x000000058c0f7211 */ /* 0x000fe200028f16ff */
[----:B------:R-:W-:Y:S01]  /*2c20*/  IMAD.HI.U32 R12, R11, R20, RZ ;  /* 0x000000140b0c7227 */ /* 0x000fe200078e00ff */
[----:B------:R-:W-:-:S02]  /*2c30*/  LOP3.LUT R29, R13, 0x8, RZ, 0xfc, !PT ;  /* 0x000000080d1d7812 */ /* 0x000fc400078efcff */
[----:B------:R-:W-:Y:S01]  /*2c40*/  LOP3.LUT R30, R13, 0xa, RZ, 0xfc, !PT ;  /* 0x0000000a0d1e7812 */ /* 0x000fe200078efcff */
[----:B--2---:R-:W-:Y:S01]  /*2c50*/  IMAD.HI.U32 R17, R11, R25, RZ ;  /* 0x000000190b117227 */ /* 0x004fe200078e00ff */
[----:B------:R2:W-:Y:S01]  /*2c60*/  LDGSTS.E [R163+0x2600], [R14.64], P6 ;  /* 0x026000000ea37fae */ /* 0x0005e2000b121844 */
[----:B------:R-:W-:Y:S02]  /*2c70*/  IADD3 R16, P6, R27, R4, RZ ;  /* 0x000000041b107210 */ /* 0x000fe40007fde0ff */
[----:B------:R-:W-:Y:S01]  /*2c80*/  IMAD.MOV R19, RZ, RZ, -R12 ;  /* 0x000000ffff137224 */ /* 0x000fe200078e0a0c */
[----:B------:R-:W-:Y:S01]  /*2c90*/  IABS R22, R29 ;  /* 0x0000001d00167213 */ /* 0x000fe20000000000 */
[----:B------:R-:W-:Y:S01]  /*2ca0*/  IMAD.MOV R12, RZ, RZ, -R17 ;  /* 0x000000ffff0c7224 */ /* 0x000fe200078e0a11 */
[----:B------:R-:W-:Y:S01]  /*2cb0*/  IABS R27, R30 ;  /* 0x0000001e001b7213 */ /* 0x000fe20000000000 */
[C---:B------:R-:W-:Y:S01]  /*2cc0*/  IMAD R20, R10.reuse, R19, R20 ;  /* 0x000000130a147224 */ /* 0x040fe200078e0214 */
[----:B------:R-:W-:Y:S01]  /*2cd0*/  LEA.HI.X.SX32 R17, R143, R5, 0x2, P6 ;  /* 0x000000058f117211 */ /* 0x000fe200030f16ff */
[----:B------:R-:W-:Y:S01]  /*2ce0*/  IMAD R25, R10, R12, R25 ;  /* 0x0000000c0a197224 */ /* 0x000fe200078e0219 */
[----:B------:R-:W-:Y:S01]  /*2cf0*/  SHF.R.U64 R18, R6, 0x18, RZ ;  /* 0x0000001806127819 */ /* 0x000fe200000012ff */
[----:B------:R-:W-:Y:S01]  /*2d00*/  IMAD.HI.U32 R12, R11, R22, RZ ;  /* 0x000000160b0c7227 */ /* 0x000fe200078e00ff */
[-C--:B--2---:R-:W-:Y:S01]  /*2d10*/  IADD3 R14, P6, R31, R4.reuse, RZ ;  /* 0x000000041f0e7210 */ /* 0x084fe20007fde0ff */
[----:B------:R2:W-:Y:S01]  /*2d20*/  LDGSTS.E [R163+0x2e00], [R16.64], P4 ;  /* 0x02e0000010a37fae */ /* 0x0005e2000a121844 */
[----:B------:R-:W-:Y:S01]  /*2d30*/  LOP3.LUT P5, RZ, R18, 0x1, RZ, 0xc0, !PT ;  /* 0x0000000112ff7812 */ /* 0x000fe200078ac0ff */
[----:B------:R-:W-:Y:S01]  /*2d40*/  IMAD.HI.U32 R15, R11, R27, RZ ;  /* 0x0000001b0b0f7227 */ /* 0x000fe200078e00ff */
[----:B------:R-:W-:-:S02]  /*2d50*/  IADD3 R18, P4, R33, R4, RZ ;  /* 0x0000000421127210 */ /* 0x000fc40007f9e0ff */
[C---:B------:R-:W-:Y:S01]  /*2d60*/  LOP3.LUT R31, R13.reuse, 0xc, RZ, 0xfc, !PT ;  /* 0x0000000c0d1f7812 */ /* 0x040fe200078efcff */
[----:B------:R-:W-:Y:S01]  /*2d70*/  IMAD.MOV R19, RZ, RZ, -R12 ;  /* 0x000000ffff137224 */ /* 0x000fe200078e0a0c */
[----:B------:R-:W-:Y:S01]  /*2d80*/  LOP3.LUT R36, R13, 0x22, RZ, 0xfc, !PT ;  /* 0x000000220d247812 */ /* 0x000fe200078efcff */
[----:B------:R-:W-:Y:S01]  /*2d90*/  IMAD.MOV R12, RZ, RZ, -R15 ;  /* 0x000000ffff0c7224 */ /* 0x000fe200078e0a0f */
[----:B------:R-:W-:Y:S01]  /*2da0*/  LEA.HI.X.SX32 R15, R154, R5, 0x2, P6 ;  /* 0x000000059a0f7211 */ /* 0x000fe200030f16ff */
[C---:B------:R-:W-:Y:S01]  /*2db0*/  IMAD R22, R10.reuse, R19, R22 ;  /* 0x000000130a167224 */ /* 0x040fe200078e0216 */
[----:B------:R-:W-:Y:S01]  /*2dc0*/  ISETP.GT.U32.AND P6, PT, R10, R21, PT ;  /* 0x000000150a00720c */ /* 0x000fe20003fc4070 */
[C---:B--2---:R-:W-:Y:S01]  /*2dd0*/  IMAD R17, R49.reuse, 0x8c, RZ ;  /* 0x0000008c31117824 */ /* 0x044fe200078e02ff */
[----:B------:R-:W-:Y:S01]  /*2de0*/  LEA.HI.X.SX32 R19, R238, R5, 0x2, P4 ;  /* 0x00000005ee137211 */ /* 0x000fe200020f16ff */
[----:B------:R2:W-:Y:S01]  /*2df0*/  LDGSTS.E [R163+0x3600], [R14.64], P3 ;  /* 0x036000000ea37fae */ /* 0x0005e20009921844 */
[----:B------:R-:W-:Y:S01]  /*2e00*/  ISETP.GT.U32.AND P4, PT, R10, R23, PT ;  /* 0x000000170a00720c */ /* 0x000fe20003f84070 */
[----:B------:R-:W-:-:S02]  /*2e10*/  IMAD R33, R49, 0x9c, RZ ;  /* 0x0000009c31217824 */ /* 0x000fc400078e02ff */
[----:B------:R3:W-:Y:S01]  /*2e20*/  LDGSTS.E [R163+0x3e00], [R18.64], !P0 ;  /* 0x03e0000012a37fae */ /* 0x0007e2000c121844 */
[----:B------:R-:W-:Y:S01]  /*2e30*/  IADD3 R16, P0, R17, R4, RZ ;  /* 0x0000000411107210 */ /* 0x000fe20007f1e0ff */
[----:B------:R-:W-:-:S03]  /*2e40*/  IMAD R27, R10, R12, R27 ;  /* 0x0000000c0a1b7224 */ /* 0x000fc600078e021b */
[----:B------:R-:W-:Y:S01]  /*2e50*/  LEA.HI.X.SX32 R17, R24, R5, 0x2, P0 ;  /* 0x0000000518117211 */ /* 0x000fe200000f16ff */
[--C-:B------:R-:W-:Y:S01]  /*2e60*/  @!P6 IMAD.IADD R21, R21, 0x1, -R10.reuse ;  /* 0x000000011515e824 */ /* 0x100fe200078e0a0a */
[C---:B------:R-:W-:Y:S02]  /*2e70*/  ISETP.GT.U32.AND P6, PT, R10.reuse, R20, PT ;  /* 0x000000140a00720c */ /* 0x040fe40003fc4070 */
[----:B--2---:R-:W-:Y:S01]  /*2e80*/  IADD3 R14, P0, R33, R4, RZ ;  /* 0x00000004210e7210 */ /* 0x004fe20007f1e0ff */
[----:B------:R-:W-:Y:S01]  /*2e90*/  @!P4 IMAD.IADD R23, R23, 0x1, -R10 ;  /* 0x000000011717c824 */ /* 0x000fe200078e0a0a */
[C---:B------:R-:W-:Y:S01]  /*2ea0*/  ISETP.GT.U32.AND P4, PT, R10.reuse, R25, PT ;  /* 0x000000190a00720c */ /* 0x040fe20003f84070 */
[----:B------:R2:W-:Y:S01]  /*2eb0*/  LDGSTS.E [R163+0x4600], [R16.64], P1 ;  /* 0x0460000010a37fae */ /* 0x0005e20008921844 */
[----:B------:R-:W-:Y:S02]  /*2ec0*/  ISETP.GT.U32.AND P3, PT, R10, R21, PT ;  /* 0x000000150a00720c */ /* 0x000fe40003f64070 */
[----:B------:R-:W-:-:S02]  /*2ed0*/  LEA.HI.X.SX32 R15, R34, R5, 0x2, P0 ;  /* 0x00000005220f7211 */ /* 0x000fc400000f16ff */
[----:B------:R-:W-:Y:S02]  /*2ee0*/  IABS R24, R31 ;  /* 0x0000001f00187213 */ /* 0x000fe40000000000 */
[----:B------:R-:W-:Y:S01]  /*2ef0*/  ISETP.GT.U32.AND P0, PT, R10, R22, PT ;  /* 0x000000160a00720c */ /* 0x000fe20003f04070 */
[--C-:B------:R-:W-:Y:S01]  /*2f00*/  @!P6 IMAD.IADD R20, R20, 0x1, -R10.reuse ;  /* 0x000000011414e824 */ /* 0x100fe200078e0a0a */
[----:B------:R4:W-:Y:S01]  /*2f10*/  LDGSTS.E [R163+0x4e00], [R14.64], P5 ;  /* 0x04e000000ea37fae */ /* 0x0009e2000a921844 */
[C---:B------:R-:W-:Y:S01]  /*2f20*/  ISETP.GT.U32.AND P5, PT, R10.reuse, R27, PT ;  /* 0x0000001b0a00720c */ /* 0x040fe20003fa4070 */
[----:B------:R-:W-:Y:S01]  /*2f30*/  IMAD.HI.U32 R12, R11, R24, RZ ;  /* 0x000000180b0c7227 */ /* 0x000fe200078e00ff */
[C---:B------:R-:W-:Y:S02]  /*2f40*/  ISETP.GT.U32.AND P1, PT, R10.reuse, R23, PT ;  /* 0x000000170a00720c */ /* 0x040fe40003f24070 */
[----:B------:R-:W-:Y:S01]  /*2f50*/  ISETP.GT.U32.AND P6, PT, R10, R20, PT ;  /* 0x000000140a00720c */ /* 0x000fe20003fc4070 */
[--C-:B------:R-:W-:Y:S01]  /*2f60*/  @!P4 IMAD.IADD R25, R25, 0x1, -R10.reuse ;  /* 0x000000011919c824 */ /* 0x100fe200078e0a0a */
[----:B------:R-:W-:Y:S01]  /*2f70*/  ISETP.GE.AND P4, PT, R28, RZ, PT ;  /* 0x000000ff1c00720c */ /* 0x000fe20003f86270 */
[----:B------:R-:W-:Y:S01]  /*2f80*/  @!P3 IMAD.IADD R21, R21, 0x1, -R10 ;  /* 0x000000011515b824 */ /* 0x000fe200078e0a0a */
[C---:B------:R-:W-:Y:S01]  /*2f90*/  ISETP.GE.AND P3, PT, R13.reuse, RZ, PT ;  /* 0x000000ff0d00720c */ /* 0x040fe20003f66270 */
[----:B--2---:R-:W-:Y:S01]  /*2fa0*/  IMAD.MOV R17, RZ, RZ, -R12 ;  /* 0x000000ffff117224 */ /* 0x004fe200078e0a0c */
[C---:B------:R-:W-:Y:S01]  /*2fb0*/  LOP3.LUT R16, R13.reuse, 0x10, RZ, 0xfc, !PT ;  /* 0x000000100d107812 */ /* 0x040fe200078efcff */
[----:B---3--:R-:W-:Y:S01]  /*2fc0*/  IMAD.MOV.U32 R18, RZ, RZ, R21 ;  /* 0x000000ffff127224 */ /* 0x008fe200078e0015 */
[C---:B----4-:R-:W-:Y:S01]  /*2fd0*/  LOP3.LUT R15, R13.reuse, 0xe, RZ, 0xfc, !PT ;  /* 0x0000000e0d0f7812 */ /* 0x050fe200078efcff */
[----:B------:R-:W-:Y:S01]  /*2fe0*/  IMAD R24, R10, R17, R24 ;  /* 0x000000110a187224 */ /* 0x000fe200078e0218 */
[----:B------:R-:W-:Y:S01]  /*2ff0*/  LOP3.LUT R28, R13, 0x1a, RZ, 0xfc, !PT ;  /* 0x0000001a0d1c7812 */ /* 0x000fe200078efcff */
[--C-:B------:R-:W-:Y:S01]  /*3000*/  @!P5 IMAD.IADD R27, R27, 0x1, -R10.reuse ;  /* 0x000000011b1bd824 */ /* 0x100fe200078e0a0a */
[----:B------:R-:W-:Y:S01]  /*3010*/  IABS R14, R15 ;  /* 0x0000000f000e7213 */ /* 0x000fe20000000000 */
[--C-:B------:R-:W-:Y:S01]  /*3020*/  @!P6 IMAD.IADD R20, R20, 0x1, -R10.reuse ;  /* 0x000000011414e824 */ /* 0x100fe200078e0a0a */
[----:B------:R-:W-:Y:S01]  /*3030*/  ISETP.GT.U32.AND P6, PT, R10, R25, PT ;  /* 0x000000190a00720c */ /* 0x000fe20003fc4070 */
[----:B------:R-:W-:Y:S01]  /*3040*/  @!P0 IMAD.IADD R22, R22, 0x1, -R10 ;  /* 0x0000000116168824 */ /* 0x000fe200078e0a0a */
[----:B------:R-:W-:Y:S01]  /*3050*/  ISETP.GE.AND P0, PT, R32, RZ, PT ;  /* 0x000000ff2000720c */ /* 0x000fe20003f06270 */
[----:B------:R-:W-:Y:S01]  /*3060*/  @!P4 IMAD.MOV R20, RZ, RZ, -R20 ;  /* 0x000000ffff14c224 */ /* 0x000fe200078e0a14 */
[C---:B------:R-:W-:Y:S01]  /*3070*/  ISETP.GT.U32.AND P4, PT, R10.reuse, R24, PT ;  /* 0x000000180a00720c */ /* 0x040fe20003f84070 */
[----:B------:R-:W-:Y:S01]  /*3080*/  @!P3 IMAD.MOV R18, RZ, RZ, -R18 ;  /* 0x000000ffff12b224 */ /* 0x000fe200078e0a12 */
[C---:B------:R-:W-:Y:S01]  /*3090*/  ISETP.GT.U32.AND P3, PT, R10.reuse, R27, PT ;  /* 0x0000001b0a00720c */ /* 0x040fe20003f64070 */
[----:B------:R-:W-:Y:S01]  /*30a0*/  IMAD.HI.U32 R12, R11, R14, RZ ;  /* 0x0000000e0b0c7227 */ /* 0x000fe200078e00ff */
[----:B------:R-:W-:-:S02]  /*30b0*/  ISETP.GT.U32.AND P5, PT, R10, R22, PT ;  /* 0x000000160a00720c */ /* 0x000fc40003fa4070 */
[----:B------:R-:W-:Y:S01]  /*30c0*/  IABS R37, R28 ;  /* 0x0000001c00257213 */ /* 0x000fe20000000000 */
[--C-:B------:R-:W-:Y:S01]  /*30d0*/  @!P1 IMAD.IADD R23, R23, 0x1, -R10.reuse ;  /* 0x0000000117179824 */ /* 0x100fe200078e0a0a */
[----:B------:R-:W-:Y:S01]  /*30e0*/  ISETP.GE.AND P1, PT, R26, RZ, PT ;  /* 0x000000ff1a00720c */ /* 0x000fe20003f26270 */
[--C-:B------:R-:W-:Y:S01]  /*30f0*/  @!P6 IMAD.IADD R25, R25, 0x1, -R10.reuse ;  /* 0x000000011919e824 */ /* 0x100fe200078e0a0a */
[----:B------:R-:W-:Y:S01]  /*3100*/  ISETP.GE.AND P6, PT, R30, RZ, PT ;  /* 0x000000ff1e00720c */ /* 0x000fe20003fc6270 */
[----:B------:R-:W-:Y:S01]  /*3110*/  IMAD.MOV.U32 R19, RZ, RZ, R23 ;  /* 0x000000ffff137224 */ /* 0x000fe200078e0017 */
[C---:B------:R-:W-:Y:S01]  /*3120*/  LOP3.LUT R26, R13.reuse, 0x18, RZ, 0xfc, !PT ;  /* 0x000000180d1a7812 */ /* 0x040fe200078efcff */
[----:B------:R-:W-:Y:S01]  /*3130*/  IMAD.MOV.U32 R21, RZ, RZ, R25 ;  /* 0x000000ffff157224 */ /* 0x000fe200078e0019 */
[----:B------:R-:W-:Y:S01]  /*3140*/  LOP3.LUT R30, R13, 0x1c, RZ, 0xfc, !PT ;  /* 0x0000001c0d1e7812 */ /* 0x000fe200078efcff */
[--C-:B------:R-:W-:Y:S01]  /*3150*/  @!P4 IMAD.IADD R24, R24, 0x1, -R10.reuse ;  /* 0x000000011818c824 */ /* 0x100fe200078e0a0a */
[----:B------:R-:W-:Y:S01]  /*3160*/  ISETP.GE.AND P4, PT, R16, RZ, PT ;  /* 0x000000ff1000720c */ /* 0x000fe20003f86270 */
[----:B------:R-:W-:Y:S01]  /*3170*/  @!P3 IMAD.IADD R27, R27, 0x1, -R10 ;  /* 0x000000011b1bb824 */ /* 0x000fe200078e0a0a */
[----:B------:R-:W-:Y:S01]  /*3180*/  ISETP.GE.AND P3, PT, R15, RZ, PT ;  /* 0x000000ff0f00720c */ /* 0x000fe20003f66270 */
[----:B------:R-:W-:Y:S01]  /*3190*/  IMAD.MOV R25, RZ, RZ, -R12 ;  /* 0x000000ffff197224 */ /* 0x000fe200078e0a0c */
[----:B------:R-:W-:Y:S01]  /*31a0*/  IABS R15, R16 ;  /* 0x00000010000f7213 */ /* 0x000fe20000000000 */
[----:B------:R-:W-:Y:S01]  /*31b0*/  @!P0 IMAD.MOV R21, RZ, RZ, -R21 ;  /* 0x000000ffff158224 */ /* 0x000fe200078e0a15 */
[----:B------:R-:W-:Y:S01]  /*31c0*/  ISETP.GT.U32.AND P0, PT, R10, R24, PT ;  /* 0x000000180a00720c */ /* 0x000fe20003f04070 */
[----:B------:R-:W-:Y:S01]  /*31d0*/  @!P5 IMAD.IADD R22, R22, 0x1, -R10 ;  /* 0x000000011616d824 */ /* 0x000fe200078e0a0a */
[----:B------:R-:W-:Y:S01]  /*31e0*/  ISETP.GE.AND P5, PT, R31, RZ, PT ;  /* 0x000000ff1f00720c */ /* 0x000fe20003fa6270 */
[----:B------:R-:W-:Y:S01]  /*31f0*/  IMAD R25, R10, R25, R14 ;  /* 0x000000190a197224 */ /* 0x000fe200078e020e */
[C---:B------:R-:W-:Y:S01]  /*3200*/  LOP3.LUT R14, R13.reuse, 0x12, RZ, 0xfc, !PT ;  /* 0x000000120d0e7812 */ /* 0x040fe200078efcff */
[----:B------:R-:W-:Y:S01]  /*3210*/  IMAD.MOV.U32 R23, RZ, RZ, R27 ;  /* 0x000000ffff177224 */ /* 0x000fe200078e001b */
[----:B------:R-:W-:Y:S01]  /*3220*/  LOP3.LUT R16, R13, 0x14, RZ, 0xfc, !PT ;  /* 0x000000140d107812 */ /* 0x000fe200078efcff */
[----:B------:R-:W-:Y:S01]  /*3230*/  IMAD.HI.U32 R12, R11, R15, RZ ;  /* 0x0000000f0b0c7227 */ /* 0x000fe200078e00ff */
[----:B------:R-:W-:-:S02]  /*3240*/  IABS R17, R14 ;  /* 0x0000000e00117213 */ /* 0x000fc40000000000 */
[----:B------:R-:W-:Y:S01]  /*3250*/  IABS R31, R16 ;  /* 0x00000010001f7213 */ /* 0x000fe20000000000 */
[----:B------:R-:W-:Y:S01]  /*3260*/  @!P6 IMAD.MOV R23, RZ, RZ, -R23 ;  /* 0x000000ffff17e224 */ /* 0x000fe200078e0a17 */
[----:B------:R-:W-:Y:S01]  /*3270*/  ISETP.GT.U32.AND P6, PT, R10, R25, PT ;  /* 0x000000190a00720c */ /* 0x000fe20003fc4070 */
[----:B------:R-:W-:Y:S01]  /*3280*/  IMAD.MOV R12, RZ, RZ, -R12 ;  /* 0x000000ffff0c7224 */ /* 0x000fe200078e0a0c */
[----:B------:R-:W-:Y:S01]  /*3290*/  IABS R35, R26 ;  /* 0x0000001a00237213 */ /* 0x000fe20000000000 */
[----:B------:R-:W-:Y:S01]  /*32a0*/  @!P1 IMAD.MOV R19, RZ, RZ, -R19 ;  /* 0x000000ffff139224 */ /* 0x000fe200078e0a13 */
[----:B------:R-:W-:Y:S01]  /*32b0*/  ISETP.GE.AND P1, PT, R29, RZ, PT ;  /* 0x000000ff1d00720c */ /* 0x000fe20003f26270 */
[----:B------:R-:W-:Y:S01]  /*32c0*/  @!P0 IMAD.IADD R24, R24, 0x1, -R10 ;  /* 0x0000000118188824 */ /* 0x000fe200078e0a0a */
[----:B------:R-:W-:Y:S01]  /*32d0*/  ISETP.GE.AND P0, PT, R16, RZ, PT ;  /* 0x000000ff1000720c */ /* 0x000fe20003f06270 */
[C---:B------:R-:W-:Y:S01]  /*32e0*/  IMAD R15, R10.reuse, R12, R15 ;  /* 0x0000000c0a0f7224 */ /* 0x040fe200078e020f */
[C---:B------:R-:W-:Y:S01]  /*32f0*/  LOP3.LUT R16, R13.reuse, 0x16, RZ, 0xfc, !PT ;  /* 0x000000160d107812 */ /* 0x040fe200078efcff */
[----:B------:R-:W-:Y:S01]  /*3300*/  @!P5 IMAD.MOV R24, RZ, RZ, -R24 ;  /* 0x000000ffff18d224 */ /* 0x000fe200078e0a18 */
[----:B------:R-:W-:Y:S01]  /*3310*/  LOP3.LUT R32, R13, 0x1e, RZ, 0xfc, !PT ;  /* 0x0000001e0d207812 */ /* 0x000fe200078efcff */
[----:B------:R-:W-:Y:S01]  /*3320*/  IMAD.HI.U32 R12, R11, R17, RZ ;  /* 0x000000110b0c7227 */ /* 0x000fe200078e00ff */
[----:B------:R-:W-:-:S02]  /*3330*/  ISETP.GT.U32.AND P5, PT, R10, R15, PT ;  /* 0x0000000f0a00720c */ /* 0x000fc40003fa4070 */
[----:B------:R-:W-:Y:S01]  /*3340*/  IABS R33, R16 ;  /* 0x0000001000217213 */ /* 0x000fe20000000000 */
[----:B------:R-:W-:Y:S01]  /*3350*/  @!P6 IMAD.IADD R25, R25, 0x1, -R10 ;  /* 0x000000011919e824 */ /* 0x000fe200078e0a0a */
[----:B------:R-:W-:Y:S01]  /*3360*/  IABS R41, R32 ;  /* 0x0000002000297213 */ /* 0x000fe20000000000 */
[----:B------:R-:W-:Y:S01]  /*3370*/  @!P1 IMAD.MOV R22, RZ, RZ, -R22 ;  /* 0x000000ffff169224 */ /* 0x000fe200078e0a16 */
[----:B------:R-:W-:Y:S01]  /*3380*/  ISETP.GE.AND P1, PT, R14, RZ, PT ;  /* 0x000000ff0e00720c */ /* 0x000fe20003f26270 */
[----:B------:R-:W-:Y:S01]  /*3390*/  IMAD.MOV R14, RZ, RZ, -R12 ;  /* 0x000000ffff0e7224 */ /* 0x000fe200078e0a0c */
[----:B------:R-:W-:Y:S01]  /*33a0*/  ISETP.GT.U32.AND P6, PT, R10, R25, PT ;  /* 0x000000190a00720c */ /* 0x000fe20003fc4070 */
[----:B------:R-:W-:Y:S01]  /*33b0*/  IMAD.HI.U32 R12, R11, R31, RZ ;  /* 0x0000001f0b0c7227 */ /* 0x000fe200078e00ff */
[----:B------:R-:W-:-:S03]  /*33c0*/  LOP3.LUT R34, R13, 0x20, RZ, 0xfc, !PT ;  /* 0x000000200d227812 */ /* 0x000fc600078efcff */
[----:B------:R-:W-:Y:S01]  /*33d0*/  @!P5 IMAD.IADD R15, R15, 0x1, -R10 ;  /* 0x000000010f0fd824 */ /* 0x000fe200078e0a0a */
[----:B------:R-:W-:Y:S01]  /*33e0*/  IABS R43, R34 ;  /* 0x00000022002b7213 */ /* 0x000fe20000000000 */
[----:B------:R-:W-:Y:S02]  /*33f0*/  IMAD.MOV R12, RZ, RZ, -R12 ;  /* 0x000000ffff0c7224 */ /* 0x000fe400078e0a0c */
[C---:B------:R-:W-:Y:S01]  /*3400*/  IMAD R17, R10.reuse, R14, R17 ;  /* 0x0000000e0a117224 */ /* 0x040fe200078e0211 */
[C---:B------:R-:W-:Y:S01]  /*3410*/  ISETP.GT.U32.AND P5, PT, R10.reuse, R15, PT ;  /* 0x0000000f0a00720c */ /* 0x040fe20003fa4070 */
[----:B------:R-:W-:Y:S02]  /*3420*/  IMAD R31, R10, R12, R31 ;  /* 0x0000000c0a1f7224 */ /* 0x000fe400078e021f */
[----:B------:R-:W-:-:S04]  /*3430*/  IMAD.HI.U32 R12, R11, R33, RZ ;  /* 0x000000210b0c7227 */ /* 0x000fc800078e00ff */
[----:B------:R-:W-:Y:S01]  /*3440*/  @!P6 IMAD.IADD R25, R25, 0x1, -R10 ;  /* 0x000000011919e824 */ /* 0x000fe200078e0a0a */
[----:B------:R-:W-:Y:S01]  /*3450*/  ISETP.GT.U32.AND P6, PT, R10, R17, PT ;  /* 0x000000110a00720c */ /* 0x000fe20003fc4070 */
[----:B------:R-:W-:-:S04]  /*3460*/  IMAD.HI.U32 R14, R11, R35, RZ ;  /* 0x000000230b0e7227 */ /* 0x000fc800078e00ff */
[----:B------:R-:W-:Y:S02]  /*3470*/  IMAD.MOV R12, RZ, RZ, -R12 ;  /* 0x000000ffff0c7224 */ /* 0x000fe400078e0a0c */
[----:B------:R-:W-:Y:S02]  /*3480*/  IMAD.MOV R14, RZ, RZ, -R14 ;  /* 0x000000ffff0e7224 */ /* 0x000fe400078e0a0e */
[C---:B------:R-:W-:Y:S02]  /*3490*/  IMAD R33, R10.reuse, R12, R33 ;  /* 0x0000000c0a217224 */ /* 0x040fe400078e0221 */
[C---:B------:R-:W-:Y:S01]  /*34a0*/  IMAD R35, R10.reuse, R14, R35 ;  /* 0x0000000e0a237224 */ /* 0x040fe200078e0223 */
[----:B------:R-:W-:Y:S01]  /*34b0*/  IABS R14, R30 ;  /* 0x0000001e000e7213 */ /* 0x000fe20000000000 */
[--C-:B------:R-:W-:Y:S01]  /*34c0*/  @!P5 IMAD.IADD R15, R15, 0x1, -R10.reuse ;  /* 0x000000010f0fd824 */ /* 0x100fe200078e0a0a */
[C---:B------:R-:W-:Y:S01]  /*34d0*/  ISETP.GT.U32.AND P5, PT, R10.reuse, R33, PT ;  /* 0x000000210a00720c */ /* 0x040fe20003fa4070 */
[----:B------:R-:W-:Y:S01]  /*34e0*/  @!P6 IMAD.IADD R17, R17, 0x1, -R10 ;  /* 0x000000011111e824 */ /* 0x000fe200078e0a0a */
[----:B------:R-:W-:Y:S01]  /*34f0*/  ISETP.GT.U32.AND P6, PT, R10, R35, PT ;  /* 0x000000230a00720c */ /* 0x000fe20003fc4070 */
[----:B------:R-:W-:-:S04]  /*3500*/  IMAD.HI.U32 R12, R11, R37, RZ ;  /* 0x000000250b0c7227 */ /* 0x000fc800078e00ff */
[----:B------:R-:W-:Y:S01]  /*3510*/  @!P3 IMAD.MOV R25, RZ, RZ, -R25 ;  /* 0x000000ffff19b224 */ /* 0x000fe200078e0a19 */
[C---:B------:R-:W-:Y:S01]  /*3520*/  ISETP.GT.U32.AND P3, PT, R10.reuse, R31, PT ;  /* 0x0000001f0a00720c */ /* 0x040fe20003f64070 */
[----:B------:R-:W-:Y:S02]  /*3530*/  IMAD.MOV R12, RZ, RZ, -R12 ;  /* 0x000000ffff0c7224 */ /* 0x000fe400078e0a0c */
[----:B------:R-:W-:Y:S02]  /*3540*/  IMAD.MOV.U32 R27, RZ, RZ, R15 ;  /* 0x000000ffff1b7224 */ /* 0x000fe400078e000f */
[--C-:B------:R-:W-:Y:S02]  /*3550*/  @!P5 IMAD.IADD R33, R33, 0x1, -R10.reuse ;  /* 0x000000012121d824 */ /* 0x100fe400078e0a0a */
[----:B------:R-:W-:Y:S02]  /*3560*/  @!P6 IMAD.IADD R35, R35, 0x1, -R10 ;  /* 0x000000012323e824 */ /* 0x000fe400078e0a0a */
[C---:B------:R-:W-:Y:S01]  /*3570*/  IMAD R37, R10.reuse, R12, R37 ;  /* 0x0000000c0a257224 */ /* 0x040fe200078e0225 */
[----:B------:R-:W-:Y:S01]  /*3580*/  ISETP.GT.U32.AND P6, PT, R10, R33, PT ;  /* 0x000000210a00720c */ /* 0x000fe20003fc4070 */
[----:B------:R-:W-:-:S04]  /*3590*/  IMAD.HI.U32 R12, R11, R14, RZ ;  /* 0x0000000e0b0c7227 */ /* 0x000fc800078e00ff */
[----:B------:R-:W-:Y:S02]  /*35a0*/  IMAD.MOV R15, RZ, RZ, -R12 ;  /* 0x000000ffff0f7224 */ /* 0x000fe400078e0a0c */
[----:B------:R-:W-:Y:S01]  /*35b0*/  @!P3 IMAD.IADD R31, R31, 0x1, -R10 ;  /* 0x000000011f1fb824 */ /* 0x000fe200078e0a0a */
[C---:B------:R-:W-:Y:S01]  /*35c0*/  ISETP.GT.U32.AND P3, PT, R10.reuse, R17, PT ;  /* 0x000000110a00720c */ /* 0x040fe20003f64070 */
[C---:B------:R-:W-:Y:S02]  /*35d0*/  IMAD R15, R10.reuse, R15, R14 ;  /* 0x0000000f0a0f7224 */ /* 0x040fe400078e020e */
[----:B------:R-:W-:Y:S01]  /*35e0*/  IMAD.HI.U32 R12, R11, R41, RZ ;  /* 0x000000290b0c7227 */ /* 0x000fe200078e00ff */
[----:B------:R-:W-:-:S03]  /*35f0*/  ISETP.GT.U32.AND P5, PT, R10, R31, PT ;  /* 0x0000001f0a00720c */ /* 0x000fc60003fa4070 */
[----:B------:R-:W-:Y:S01]  /*3600*/  @!P6 IMAD.IADD R33, R33, 0x1, -R10 ;  /* 0x000000012121e824 */ /* 0x000fe200078e0a0a */
[C---:B------:R-:W-:Y:S01]  /*3610*/  ISETP.GT.U32.AND P6, PT, R10.reuse, R15, PT ;  /* 0x0000000f0a00720c */ /* 0x040fe20003fc4070 */
[----:B------:R-:W-:Y:S02]  /*3620*/  IMAD.MOV R12, RZ, RZ, -R12 ;  /* 0x000000ffff0c7224 */ /* 0x000fe400078e0a0c */
[----:B------:R-:W-:Y:S01]  /*3630*/  @!P4 IMAD.MOV R27, RZ, RZ, -R27 ;  /* 0x000000ffff1bc224 */ /* 0x000fe200078e0a1b */
[C---:B------:R-:W-:Y:S01]  /*3640*/  ISETP.GT.U32.AND P4, PT, R10.reuse, R35, PT ;  /* 0x000000230a00720c */ /* 0x040fe20003f84070 */
[--C-:B------:R-:W-:Y:S01]  /*3650*/  @!P3 IMAD.IADD R17, R17, 0x1, -R10.reuse ;  /* 0x000000011111b824 */ /* 0x100fe200078e0a0a */
[C---:B------:R-:W-:Y:S01]  /*3660*/  ISETP.GT.U32.AND P3, PT, R10.reuse, R37, PT ;  /* 0x000000250a00720c */ /* 0x040fe20003f64070 */
[----:B------:R-:W-:Y:S02]  /*3670*/  IMAD R41, R10, R12, R41 ;  /* 0x0000000c0a297224 */ /* 0x000fe400078e0229 */
[--C-:B------:R-:W-:Y:S01]  /*3680*/  @!P5 IMAD.IADD R31, R31, 0x1, -R10.reuse ;  /* 0x000000011f1fd824 */ /* 0x100fe200078e0a0a */
[----:B------:R-:W-:Y:S01]  /*3690*/  ISETP.GE.AND P5, PT, R16, RZ, PT ;  /* 0x000000ff1000720c */ /* 0x000fe20003fa6270 */
[----:B------:R-:W-:Y:S01]  /*36a0*/  IMAD.MOV.U32 R29, RZ, RZ, R17 ;  /* 0x000000ffff1d7224 */ /* 0x000fe200078e0011 */
[----:B------:R-:W-:Y:S01]  /*36b0*/  IABS R16, R36 ;  /* 0x0000002400107213 */ /* 0x000fe20000000000 */
[----:B------:R-:W-:-:S02]  /*36c0*/  @!P6 IMAD.IADD R15, R15, 0x1, -R10 ;  /* 0x000000010f0fe824 */ /* 0x000fc400078e0a0a */
[----:B------:R-:W-:-:S03]  /*36d0*/  IMAD.HI.U32 R14, R11, R43, RZ ;  /* 0x0000002b0b0e7227 */ /* 0x000fc600078e00ff */
[----:B------:R-:W-:Y:S01]  /*36e0*/  ISETP.GT.U32.AND P6, PT, R10, R15, PT ;  /* 0x0000000f0a00720c */ /* 0x000fe20003fc4070 */
[----:B------:R-:W-:-:S04]  /*36f0*/  IMAD.HI.U32 R12, R11, R16, RZ ;  /* 0x000000100b0c7227 */ /* 0x000fc800078e00ff */
[----:B------:R-:W-:Y:S02]  /*3700*/  IMAD.MOV R17, RZ, RZ, -R12 ;  /* 0x000000ffff117224 */ /* 0x000fe400078e0a0c */
[----:B------:R-:W-:Y:S01]  /*3710*/  @!P4 IMAD.IADD R35, R35, 0x1, -R10 ;  /* 0x000000012323c824 */ /* 0x000fe200078e0a0a */
[----:B------:R-:W-:Y:S01]  /*3720*/  ISETP.GE.AND P4, PT, R26, RZ, PT ;  /* 0x000000ff1a00720c */ /* 0x000fe20003f86270 */
[----:B------:R-:W-:Y:S01]  /*3730*/  IMAD R17, R10, R17, R16 ;  /* 0x000000110a117224 */ /* 0x000fe200078e0210 */
[----:B------:R-:W-:Y:S01]  /*3740*/  LOP3.LUT R26, R13, 0x24, RZ, 0xfc, !PT ;  /* 0x000000240d1a7812 */ /* 0x000fe200078efcff */
[--C-:B------:R-:W-:Y:S01]  /*3750*/  @!P3 IMAD.IADD R37, R37, 0x1, -R10.reuse ;  /* 0x000000012525b824 */ /* 0x100fe200078e0a0a */
[----:B------:R-:W-:Y:S01]  /*3760*/  ISETP.GE.AND P3, PT, R28, RZ, PT ;  /* 0x000000ff1c00720c */ /* 0x000fe20003f66270 */
[----:B------:R-:W-:Y:S01]  /*3770*/  @!P6 IMAD.IADD R15, R15, 0x1, -R10 ;  /* 0x000000010f0fe824 */ /* 0x000fe200078e0a0a */
[C---:B------:R-:W-:Y:S01]  /*3780*/  ISETP.GT.U32.AND P6, PT, R10.reuse, R17, PT ;  /* 0x000000110a00720c */ /* 0x040fe20003fc4070 */
[----:B------:R-:W-:Y:S01]  /*3790*/  IMAD.MOV R14, RZ, RZ, -R14 ;  /* 0x000000ffff0e7224 */ /* 0x000fe200078e0a0e */
[----:B------:R-:W-:Y:S01]  /*37a0*/  IABS R47, R26 ;  /* 0x0000001a002f7213 */ /* 0x000fe20000000000 */
[----:B------:R-:W-:Y:S01]  /*37b0*/  @!P0 IMAD.MOV R31, RZ, RZ, -R31 ;  /* 0x000000ffff1f8224 */ /* 0x000fe200078e0a1f */
[----:B------:R-:W-:Y:S01]  /*37c0*/  LOP3.LUT R28, R13, 0x26, RZ, 0xfc, !PT ;  /* 0x000000260d1c7812 */ /* 0x000fe200078efcff */
[C---:B------:R-:W-:Y:S01]  /*37d0*/  IMAD R43, R10.reuse, R14, R43 ;  /* 0x0000000e0a2b7224 */ /* 0x040fe200078e022b */
[----:B------:R-:W-:Y:S01]  /*37e0*/  ISETP.GT.U32.AND P0, PT, R10, R41, PT ;  /* 0x000000290a00720c */ /* 0x000fe20003f04070 */
[----:B------:R-:W-:Y:S01]  /*37f0*/  IMAD.HI.U32 R12, R11, R47, RZ ;  /* 0x0000002f0b0c7227 */ /* 0x000fe200078e00ff */
[----:B------:R-:W-:-:S03]  /*3800*/  IABS R51, R28 ;  /* 0x0000001c00337213 */ /* 0x000fc60000000000 */
[----:B------:R-:W-:Y:S01]  /*3810*/  @!P4 IMAD.MOV R35, RZ, RZ, -R35 ;  /* 0x000000ffff23c224 */ /* 0x000fe200078e0a23 */
[C---:B------:R-:W-:Y:S01]  /*3820*/  ISETP.GT.U32.AND P4, PT, R10.reuse, R43, PT ;  /* 0x0000002b0a00720c */ /* 0x040fe20003f84070 */
[----:B------:R-:W-:Y:S02]  /*3830*/  @!P6 IMAD.IADD R17, R17, 0x1, -R10 ;  /* 0x000000011111e824 */ /* 0x000fe400078e0a0a */
[----:B------:R-:W-:Y:S02]  /*3840*/  IMAD.MOV R14, RZ, RZ, -R12 ;  /* 0x000000ffff0e7224 */ /* 0x000fe400078e0a0c */
[----:B------:R-:W-:Y:S01]  /*3850*/  IMAD.HI.U32 R12, R11, R51, RZ ;  /* 0x000000330b0c7227 */ /* 0x000fe200078e00ff */
[----:B------:R-:W-:-:S03]  /*3860*/  ISETP.GT.U32.AND P6, PT, R10, R17, PT ;  /* 0x000000110a00720c */ /* 0x000fc60003fc4070 */
[----:B------:R-:W-:Y:S02]  /*3870*/  IMAD.MOV R12, RZ, RZ, -R12 ;  /* 0x000000ffff0c7224 */ /* 0x000fe400078e0a0c */
[--C-:B------:R-:W-:Y:S01]  /*3880*/  @!P0 IMAD.IADD R41, R41, 0x1, -R10.reuse ;  /* 0x0000000129298824 */ /* 0x100fe200078e0a0a */
[----:B------:R-:W-:Y:S01]  /*3890*/  ISETP.GE.AND P0, PT, R34, RZ, PT ;  /* 0x000000ff2200720c */ /* 0x000fe20003f06270 */
[C---:B------:R-:W-:Y:S01]  /*38a0*/  IMAD R51, R10.reuse, R12, R51 ;  /* 0x0000000c0a337224 */ /* 0x040fe200078e0233 */
[----:B------:R-:W-:Y:S01]  /*38b0*/  LOP3.LUT R34, R13, 0x2c, RZ, 0xfc, !PT ;  /* 0x0000002c0d227812 */ /* 0x000fe200078efcff */
[----:B------:R-:W-:Y:S01]  /*38c0*/  @!P1 IMAD.MOV R29, RZ, RZ, -R29 ;  /* 0x000000ffff1d9224 */ /* 0x000fe200078e0a1d */
[----:B------:R-:W-:Y:S01]  /*38d0*/  ISETP.GT.U32.AND P1, PT, R10, R37, PT ;  /* 0x000000250a00720c */ /* 0x000fe20003f24070 */
[----:B------:R-:W-:Y:S01]  /*38e0*/  @!P5 IMAD.MOV R33, RZ, RZ, -R33 ;  /* 0x000000ffff21d224 */ /* 0x000fe200078e0a21 */
[----:B------:R-:W-:Y:S01]  /*38f0*/  ISETP.GE.AND P5, PT, R30, RZ, PT ;  /* 0x000000ff1e00720c */ /* 0x000fe20003fa6270 */
[--C-:B------:R-:W-:Y:S01]  /*3900*/  @!P4 IMAD.IADD R43, R43, 0x1, -R10.reuse ;  /* 0x000000012b2bc824 */ /* 0x100fe200078e0a0a */
[C---:B------:R-:W-:Y:S01]  /*3910*/  ISETP.GT.U32.AND P4, PT, R10.reuse, R41, PT ;  /* 0x000000290a00720c */ /* 0x040fe20003f84070 */
[--C-:B------:R-:W-:Y:S01]  /*3920*/  @!P6 IMAD.IADD R17, R17, 0x1, -R10.reuse ;  /* 0x000000011111e824 */ /* 0x100fe200078e0a0a */
[C---:B------:R-:W-:Y:S01]  /*3930*/  ISETP.GT.U32.AND P6, PT, R10.reuse, R51, PT ;  /* 0x000000330a00720c */ /* 0x040fe20003fc4070 */
[----:B------:R-:W-:Y:S01]  /*3940*/  IMAD R47, R10, R14, R47 ;  /* 0x0000000e0a2f7224 */ /* 0x000fe200078e022f */
[----:B------:R-:W-:Y:S01]  /*3950*/  LOP3.LUT R30, R13, 0x28, RZ, 0xfc, !PT ;  /* 0x000000280d1e7812 */ /* 0x000fe200078efcff */
[----:B------:R-:W-:Y:S01]  /*3960*/  IMAD.MOV.U32 R39, RZ, RZ, R15 ;  /* 0x000000ffff277224 */ /* 0x000fe200078e000f */
[----:B------:R-:W-:Y:S01]  /*3970*/  IABS R16, R34 ;  /* 0x0000002200107213 */ /* 0x000fe20000000000 */
[----:B------:R-:W-:Y:S01]  /*3980*/  IMAD.MOV.U32 R45, RZ, RZ, R17 ;  /* 0x000000ffff2d7224 */ /* 0x000fe200078e0011 */
[----:B------:R-:W-:Y:S01]  /*3990*/  IABS R53, R30 ;  /* 0x0000001e00357213 */ /* 0x000fe20000000000 */
[----:B------:R-:W-:Y:S01]  /*39a0*/  @!P1 IMAD.IADD R37, R37, 0x1, -R10 ;  /* 0x0000000125259824 */ /* 0x000fe200078e0a0a */
[----:B------:R-:W-:Y:S01]  /*39b0*/  ISETP.GE.AND P1, PT, R32, RZ, PT ;  /* 0x000000ff2000720c */ /* 0x000fe20003f26270 */
[----:B------:R-:W-:Y:S01]  /*39c0*/  @!P5 IMAD.MOV R39, RZ, RZ, -R39 ;  /* 0x000000ffff27d224 */ /* 0x000fe200078e0a27 */
[----:B------:R-:W-:Y:S01]  /*39d0*/  LOP3.LUT R32, R13, 0x2a, RZ, 0xfc, !PT ;  /* 0x0000002a0d207812 */ /* 0x000fe200078efcff */
[----:B------:R-:W-:-:S03]  /*39e0*/  IMAD.HI.U32 R12, R11, R53, RZ ;  /* 0x000000350b0c7227 */ /* 0x000fc600078e00ff */
[----:B------:R-:W-:Y:S01]  /*39f0*/  IABS R55, R32 ;  /* 0x0000002000377213 */ /* 0x000fe20000000000 */
[--C-:B------:R-:W-:Y:S01]  /*3a00*/  @!P4 IMAD.IADD R41, R41, 0x1, -R10.reuse ;  /* 0x000000012929c824 */ /* 0x100fe200078e0a0a */
[C---:B------:R-:W-:Y:S01]  /*3a10*/  ISETP.GT.U32.AND P4, PT, R10.reuse, R47, PT ;  /* 0x0000002f0a00720c */ /* 0x040fe20003f84070 */
[----:B------:R-:W-:Y:S02]  /*3a20*/  @!P6 IMAD.IADD R51, R51, 0x1, -R10 ;  /* 0x000000013333e824 */ /* 0x000fe400078e0a0a */
[----:B------:R-:W-:Y:S02]  /*3a30*/  IMAD.MOV R12, RZ, RZ, -R12 ;  /* 0x000000ffff0c7224 */ /* 0x000fe400078e0a0c */
[----:B------:R-:W-:Y:S01]  /*3a40*/  @!P3 IMAD.MOV R37, RZ, RZ, -R37 ;  /* 0x000000ffff25b224 */ /* 0x000fe200078e0a25 */
[C---:B------:R-:W-:Y:S01]  /*3a50*/  ISETP.GT.U32.AND P3, PT, R10.reuse, R43, PT ;  /* 0x0000002b0a00720c */ /* 0x040fe20003f64070 */
[C---:B------:R-:W-:Y:S01]  /*3a60*/  IMAD R53, R10.reuse, R12, R53 ;  /* 0x0000000c0a357224 */ /* 0x040fe200078e0235 */
[----:B------:R-:W-:Y:S01]  /*3a70*/  ISETP.GT.U32.AND P6, PT, R10, R51, PT ;  /* 0x000000330a00720c */ /* 0x000fe20003fc4070 */
[----:B------:R-:W-:-:S04]  /*3a80*/  IMAD.HI.U32 R12, R11, R16, RZ ;  /* 0x000000100b0c7227 */ /* 0x000fc800078e00ff */
[----:B------:R-:W-:Y:S02]  /*3a90*/  IMAD.MOV R15, RZ, RZ, -R12 ;  /* 0x000000ffff0f7224 */ /* 0x000fe400078e0a0c */
[----:B------:R-:W-:-:S04]  /*3aa0*/  IMAD.HI.U32 R14, R11, R55, RZ ;  /* 0x000000370b0e7227 */ /* 0x000fc800078e00ff */
[----:B------:R-:W-:Y:S01]  /*3ab0*/  @!P1 IMAD.MOV R41, RZ, RZ, -R41 ;  /* 0x000000ffff299224 */ /* 0x000fe200078e0a29 */
[----:B------:R-:W-:Y:S01]  /*3ac0*/  ISETP.GT.U32.AND P1, PT, R10, R53, PT ;  /* 0x000000350a00720c */ /* 0x000fe20003f24070 */
[----:B------:R-:W-:Y:S01]  /*3ad0*/  @!P4 IMAD.IADD R47, R47, 0x1, -R10 ;  /* 0x000000012f2fc824 */ /* 0x000fe200078e0a0a */
[----:B------:R-:W-:Y:S01]  /*3ae0*/  ISETP.GE.AND P4, PT, R26, RZ, PT ;  /* 0x000000ff1a00720c */ /* 0x000fe20003f86270 */
[----:B------:R-:W-:Y:S01]  /*3af0*/  IMAD R15, R10, R15, R16 ;  /* 0x0000000f0a0f7224 */ /* 0x000fe200078e0210 */
[C---:B------:R-:W-:Y:S01]  /*3b00*/  LOP3.LUT R26, R13.reuse, 0x2e, RZ, 0xfc, !PT ;  /* 0x0000002e0d1a7812 */ /* 0x040fe200078efcff */
[----:B------:R-:W-:Y:S01]  /*3b10*/  IMAD.MOV R14, RZ, RZ, -R14 ;  /* 0x000000ffff0e7224 */ /* 0x000fe200078e0a0e */
[----:B------:R-:W-:Y:S01]  /*3b20*/  LOP3.LUT R16, R13, 0x30, RZ, 0xfc, !PT ;  /* 0x000000300d107812 */ /* 0x000fe200078efcff */
[--C-:B------:R-:W-:Y:S01]  /*3b30*/  @!P3 IMAD.IADD R43, R43, 0x1, -R10.reuse ;  /* 0x000000012b2bb824 */ /* 0x100fe200078e0a0a */
[----:B------:R-:W-:Y:S01]  /*3b40*/  ISETP.GE.AND P3, PT, R36, RZ, PT ;  /* 0x000000ff2400720c */ /* 0x000fe20003f66270 */
[--C-:B------:R-:W-:Y:S01]  /*3b50*/  @!P6 IMAD.IADD R51, R51, 0x1, -R10.reuse ;  /* 0x000000013333e824 */ /* 0x100fe200078e0a0a */
[C---:B------:R-:W-:Y:S01]  /*3b60*/  ISETP.GT.U32.AND P6, PT, R10.reuse, R15, PT ;  /* 0x0000000f0a00720c */ /* 0x040fe20003fc4070 */
[C---:B------:R-:W-:Y:S01]  /*3b70*/  IMAD R55, R10.reuse, R14, R55 ;  /* 0x0000000e0a377224 */ /* 0x040fe200078e0237 */
[----:B------:R-:W-:Y:S01]  /*3b80*/  IABS R14, R26 ;  /* 0x0000001a000e7213 */ /* 0x000fe20000000000 */
[----:B------:R-:W-:Y:S01]  /*3b90*/  @!P1 IMAD.IADD R53, R53, 0x1, -R10 ;  /* 0x0000000135359824 */ /* 0x000fe200078e0a0a */
[C---:B------:R-:W-:Y:S01]  /*3ba0*/  ISETP.GT.U32.AND P5, PT, R10.reuse, R47, PT ;  /* 0x0000002f0a00720c */ /* 0x040fe20003fa4070 */
[----:B------:R-:W-:Y:S01]  /*3bb0*/  @!P0 IMAD.MOV R43, RZ, RZ, -R43 ;  /* 0x000000ffff2b8224 */ /* 0x000fe200078e0a2b */
[----:B------:R-:W-:Y:S01]  /*3bc0*/  IABS R61, R16 ;  /* 0x00000010003d7213 */ /* 0x000fe20000000000 */
[----:B------:R-:W-:Y:S01]  /*3bd0*/  IMAD.MOV.U32 R17, RZ, RZ, R14 ;  /* 0x000000ffff117224 */ /* 0x000fe200078e000e */
[----:B------:R-:W-:Y:S01]  /*3be0*/  ISETP.GT.U32.AND P1, PT, R10, R53, PT ;  /* 0x000000350a00720c */ /* 0x000fe20003f24070 */
[----:B------:R-:W-:Y:S01]  /*3bf0*/  IMAD R36, R49, 0x33, RZ ;  /* 0x0000003331247824 */ /* 0x000fe200078e02ff */
[----:B------:R-:W-:Y:S01]  /*3c00*/  ISETP.GE.AND P0, PT, R28, RZ, PT ;  /* 0x000000ff1c00720c */ /* 0x000fe20003f06270 */
[----:B------:R-:W-:Y:S01]  /*3c10*/  IMAD.HI.U32 R12, R11, R17, RZ ;  /* 0x000000110b0c7227 */ /* 0x000fe200078e00ff */
[----:B------:R-:W-:-:S03]  /*3c20*/  LOP3.LUT R28, R13, 0x32, RZ, 0xfc, !PT ;  /* 0x000000320d1c7812 */ /* 0x000fc600078efcff */
[----:B------:R-:W-:Y:S01]  /*3c30*/  @!P3 IMAD.MOV R45, RZ, RZ, -R45 ;  /* 0x000000ffff2db224 */ /* 0x000fe200078e0a2d */
[C---:B------:R-:W-:Y:S01]  /*3c40*/  ISETP.GT.U32.AND P3, PT, R10.reuse, R55, PT ;  /* 0x000000370a00720c */ /* 0x040fe20003f64070 */
[----:B------:R-:W-:Y:S01]  /*3c50*/  @!P6 IMAD.IADD R15, R15, 0x1, -R10 ;  /* 0x000000010f0fe824 */ /* 0x000fe200078e0a0a */
[----:B------:R-:W-:Y:S01]  /*3c60*/  IABS R63, R28 ;  /* 0x0000001c003f7213 */ /* 0x000fe20000000000 */
[----:B------:R-:W-:Y:S02]  /*3c70*/  IMAD.MOV R12, RZ, RZ, -R12 ;  /* 0x000000ffff0c7224 */ /* 0x000fe400078e0a0c */
[----:B------:R-:W-:Y:S01]  /*3c80*/  @!P1 IMAD.IADD R53, R53, 0x1, -R10 ;  /* 0x0000000135359824 */ /* 0x000fe200078e0a0a */
[C---:B------:R-:W-:Y:S01]  /*3c90*/  ISETP.GT.U32.AND P6, PT, R10.reuse, R15, PT ;  /* 0x0000000f0a00720c */ /* 0x040fe20003fc4070 */
[----:B------:R-:W-:Y:S02]  /*3ca0*/  IMAD R17, R10, R12, R17 ;  /* 0x0000000c0a117224 */ /* 0x000fe400078e0211 */
[----:B------:R-:W-:-:S03]  /*3cb0*/  IMAD.HI.U32 R12, R11, R61, RZ ;  /* 0x0000003d0b0c7227 */ /* 0x000fc600078e00ff */
[----:B------:R-:W-:Y:S01]  /*3cc0*/  ISETP.GT.U32.AND P1, PT, R10, R17, PT ;  /* 0x000000110a00720c */ /* 0x000fe20003f24070 */
[----:B------:R-:W-:Y:S02]  /*3cd0*/  IMAD.MOV R14, RZ, RZ, -R12 ;  /* 0x000000ffff0e7224 */ /* 0x000fe400078e0a0c */
[--C-:B------:R-:W-:Y:S01]  /*3ce0*/  @!P5 IMAD.IADD R47, R47, 0x1, -R10.reuse ;  /* 0x000000012f2fd824 */ /* 0x100fe200078e0a0a */
[----:B------:R-:W-:Y:S01]  /*3cf0*/  ISETP.GE.AND P5, PT, R30, RZ, PT ;  /* 0x000000ff1e00720c */ /* 0x000fe20003fa6270 */
[--C-:B------:R-:W-:Y:S01]  /*3d00*/  @!P3 IMAD.IADD R55, R55, 0x1, -R10.reuse ;  /* 0x000000013737b824 */ /* 0x100fe200078e0a0a */
[----:B------:R-:W-:Y:S01]  /*3d10*/  ISETP.GE.AND P3, PT, R32, RZ, PT ;  /* 0x000000ff2000720c */ /* 0x000fe20003f66270 */
[C---:B------:R-:W-:Y:S01]  /*3d20*/  IMAD R61, R10.reuse, R14, R61 ;  /* 0x0000000e0a3d7224 */ /* 0x040fe200078e023d */
[----:B------:R-:W-:Y:S01]  /*3d30*/  LOP3.LUT R30, R13, 0x38, RZ, 0xfc, !PT ;  /* 0x000000380d1e7812 */ /* 0x000fe200078efcff */
[----:B------:R-:W-:Y:S01]  /*3d40*/  @!P4 IMAD.MOV R47, RZ, RZ, -R47 ;  /* 0x000000ffff2fc224 */ /* 0x000fe200078e0a2f */
[C---:B------:R-:W-:Y:S01]  /*3d50*/  ISETP.GT.U32.AND P4, PT, R10.reuse, R55, PT ;  /* 0x000000370a00720c */ /* 0x040fe20003f84070 */
[----:B------:R-:W-:Y:S01]  /*3d60*/  @!P6 IMAD.IADD R15, R15, 0x1, -R10 ;  /* 0x000000010f0fe824 */ /* 0x000fe200078e0a0a */
[----:B------:R-:W-:Y:S01]  /*3d70*/  ISETP.GT.U32.AND P6, PT, R10, R61, PT ;  /* 0x0000003d0a00720c */ /* 0x000fe20003fc4070 */
[----:B------:R-:W-:Y:S01]  /*3d80*/  @!P0 IMAD.MOV R51, RZ, RZ, -R51 ;  /* 0x000000ffff338224 */ /* 0x000fe200078e0a33 */
[----:B------:R-:W-:Y:S01]  /*3d90*/  ISETP.GE.AND P0, PT, R34, RZ, PT ;  /* 0x000000ff2200720c */ /* 0x000fe20003f06270 */
[----:B------:R-:W-:Y:S01]  /*3da0*/  IMAD.HI.U32 R12, R11, R63, RZ ;  /* 0x0000003f0b0c7227 */ /* 0x000fe200078e00ff */
[----:B------:R-:W-:-:S02]  /*3db0*/  IABS R67, R30 ;  /* 0x0000001e00437213 */ /* 0x000fc40000000000 */
[----:B------:R-:W-:Y:S01]  /*3dc0*/  LOP3.LUT R32, R13, 0x3a, RZ, 0xfc, !PT ;  /* 0x0000003a0d207812 */ /* 0x000fe200078efcff */
[----:B------:R-:W-:Y:S01]  /*3dd0*/  @!P1 IMAD.IADD R17, R17, 0x1, -R10 ;  /* 0x0000000111119824 */ /* 0x000fe200078e0a0a */
[----:B------:R-:W-:Y:S01]  /*3de0*/  ISETP.GE.AND P1, PT, R28, RZ, PT ;  /* 0x000000ff1c00720c */ /* 0x000fe20003f26270 */
[----:B------:R-:W-:Y:S01]  /*3df0*/  IMAD.MOV R12, RZ, RZ, -R12 ;  /* 0x000000ffff0c7224 */ /* 0x000fe200078e0a0c */
[C---:B------:R-:W-:Y:S01]  /*3e00*/  LOP3.LUT R28, R13.reuse, 0x36, RZ, 0xfc, !PT ;  /* 0x000000360d1c7812 */ /* 0x040fe200078efcff */
[----:B------:R-:W-:Y:S01]  /*3e10*/  @!P5 IMAD.MOV R53, RZ, RZ, -R53 ;  /* 0x000000ffff35d224 */ /* 0x000fe200078e0a35 */
[----:B------:R-:W-:Y:S01]  /*3e20*/  ISETP.GE.AND P5, PT, R26, RZ, PT ;  /* 0x000000ff1a00720c */ /* 0x000fe20003fa6270 */
[----:B------:R-:W-:Y:S01]  /*3e30*/  IMAD R63, R10, R12, R63 ;  /* 0x0000000c0a3f7224 */ /* 0x000fe200078e023f */
[----:B------:R-:W-:Y:S01]  /*3e40*/  LOP3.LUT R26, R13, 0x34, RZ, 0xfc, !PT ;  /* 0x000000340d1a7812 */ /* 0x000fe200078efcff */
[----:B------:R-:W-:Y:S01]  /*3e50*/  IMAD.MOV.U32 R57, RZ, RZ, R15 ;  /* 0x000000ffff397224 */ /* 0x000fe200078e000f */
[----:B------:R-:W-:Y:S01]  /*3e60*/  IABS R65, R28 ;  /* 0x0000001c00417213 */ /* 0x000fe20000000000 */
[--C-:B------:R-:W-:Y:S01]  /*3e70*/  @!P4 IMAD.IADD R55, R55, 0x1, -R10.reuse ;  /* 0x000000013737c824 */ /* 0x100fe200078e0a0a */
[----:B------:R-:W-:Y:S01]  /*3e80*/  ISETP.GE.AND P4, PT, R16, RZ, PT ;  /* 0x000000ff1000720c */ /* 0x000fe20003f86270 */
[----:B------:R-:W-:Y:S01]  /*3e90*/  @!P6 IMAD.IADD R61, R61, 0x1, -R10 ;  /* 0x000000013d3de824 */ /* 0x000fe200078e0a0a */
[----:B------:R-:W-:Y:S01]  /*3ea0*/  IABS R16, R26 ;  /* 0x0000001a00107213 */ /* 0x000fe20000000000 */
[----:B------:R-:W-:Y:S01]  /*3eb0*/  @!P0 IMAD.MOV R57, RZ, RZ, -R57 ;  /* 0x000000ffff398224 */ /* 0x000fe200078e0a39 */
[C---:B------:R-:W-:Y:S01]  /*3ec0*/  ISETP.GT.U32.AND P0, PT, R10.reuse, R63, PT ;  /* 0x0000003f0a00720c */ /* 0x040fe20003f04070 */
[----:B------:R-:W-:Y:S01]  /*3ed0*/  @!P3 IMAD.MOV R55, RZ, RZ, -R55 ;  /* 0x000000ffff37b224 */ /* 0x000fe200078e0a37 */
[C---:B------:R-:W-:Y:S01]  /*3ee0*/  ISETP.GT.U32.AND P3, PT, R10.reuse, R61, PT ;  /* 0x0000003d0a00720c */ /* 0x040fe20003f64070 */
[----:B------:R-:W-:Y:S01]  /*3ef0*/  IMAD.HI.U32 R14, R11, R65, RZ ;  /* 0x000000410b0e7227 */ /* 0x000fe200078e00ff */
[----:B------:R-:W-:-:S02]  /*3f00*/  ISETP.GT.U32.AND P6, PT, R10, R17, PT ;  /* 0x000000110a00720c */ /* 0x000fc40003fc4070 */
[----:B------:R-:W-:Y:S01]  /*3f10*/  LOP3.LUT R34, R13, 0x3c, RZ, 0xfc, !PT ;  /* 0x0000003c0d227812 */ /* 0x000fe200078efcff */
[----:B------:R-:W-:-:S03]  /*3f20*/  IMAD.HI.U32 R12, R11, R16, RZ ;  /* 0x000000100b0c7227 */ /* 0x000fc600078e00ff */
[----:B------:R-:W-:Y:S01]  /*3f30*/  IABS R71, R34 ;  /* 0x0000002200477213 */ /* 0x000fe20000000000 */
[----:B------:R-:W-:Y:S02]  /*3f40*/  IMAD.MOV R14, RZ, RZ, -R14 ;  /* 0x000000ffff0e7224 */ /* 0x000fe400078e0a0e */
[----:B------:R-:W-:Y:S02]  /*3f50*/  IMAD.MOV R15, RZ, RZ, -R12 ;  /* 0x000000ffff0f7224 */ /* 0x000fe400078e0a0c */
[C---:B------:R-:W-:Y:S02]  /*3f60*/  IMAD R65, R10.reuse, R14, R65 ;  /* 0x0000000e0a417224 */ /* 0x040fe400078e0241 */
[C---:B------:R-:W-:Y:S02]  /*3f70*/  IMAD R15, R10.reuse, R15, R16 ;  /* 0x0000000f0a0f7224 */ /* 0x040fe400078e0210 */
[--C-:B------:R-:W-:Y:S01]  /*3f80*/  @!P0 IMAD.IADD R63, R63, 0x1, -R10.reuse ;  /* 0x000000013f3f8824 */ /* 0x100fe200078e0a0a */
[C---:B------:R-:W-:Y:S01]  /*3f90*/  ISETP.GT.U32.AND P0, PT, R10.reuse, R65, PT ;  /* 0x000000410a00720c */ /* 0x040fe20003f04070 */
[----:B------:R-:W-:Y:S01]  /*3fa0*/  @!P3 IMAD.IADD R61, R61, 0x1, -R10 ;  /* 0x000000013d3db824 */ /* 0x000fe200078e0a0a */
[----:B------:R-:W-:Y:S01]  /*3fb0*/  ISETP.GT.U32.AND P3, PT, R10, R15, PT ;  /* 0x0000000f0a00720c */ /* 0x000fe20003f64070 */
[----:B------:R-:W-:-:S04]  /*3fc0*/  IMAD.HI.U32 R12, R11, R67, RZ ;  /* 0x000000430b0c7227 */ /* 0x000fc800078e00ff */
[----:B------:R-:W-:Y:S01]  /*3fd0*/  @!P6 IMAD.IADD R17, R17, 0x1, -R10 ;  /* 0x000000011111e824 */ /* 0x000fe200078e0a0a */
[----:B------:R-:W-:Y:S01]  /*3fe0*/  ISETP.GE.AND P6, PT, R26, RZ, PT ;  /* 0x000000ff1a00720c */ /* 0x000fe20003fc6270 */
[----:B------:R-:W-:Y:S01]  /*3ff0*/  IMAD.MOV R12, RZ, RZ, -R12 ;  /* 0x000000ffff0c7224 */ /* 0x000fe200078e0a0c */
[----:B------:R-:W-:Y:S01]  /*4000*/  LOP3.LUT R26, R13, 0x3e, RZ, 0xfc, !PT ;  /* 0x0000003e0d1a7812 */ /* 0x000fe200078efcff */
[----:B------:R-:W-:Y:S01]  /*4010*/  IMAD.MOV.U32 R59, RZ, RZ, R17 ;  /* 0x000000ffff3b7224 */ /* 0x000fe200078e0011 */
[----:B------:R-:W-:Y:S01]  /*4020*/  IABS R13, R32 ;  /* 0x00000020000d7213 */ /* 0x000fe20000000000 */
[----:B------:R-:W-:Y:S01]  /*4030*/  IMAD R67, R10, R12, R67 ;  /* 0x0000000c0a437224 */ /* 0x000fe200078e0243 */
[----:B------:R-:W-:Y:S01]  /*4040*/  IABS R73, R26 ;  /* 0x0000001a00497213 */ /* 0x000fe20000000000 */
[----:B------:R-:W-:Y:S01]  /*4050*/  @!P5 IMAD.MOV R59, RZ, RZ, -R59 ;  /* 0x000000ffff3bd224 */ /* 0x000fe200078e0a3b */
[----:B------:R-:W-:Y:S01]  /*4060*/  IADD3 R12, P5, R69, R4, RZ ;  /* 0x00000004450c7210 */ /* 0x000fe20007fbe0ff */
[----:B------:R-:W-:-:S02]  /*4070*/  @!P0 IMAD.IADD R65, R65, 0x1, -R10 ;  /* 0x0000000141418824 */ /* 0x000fc400078e0a0a */
[----:B------:R-:W-:Y:S01]  /*4080*/  @!P3 IMAD.IADD R15, R15, 0x1, -R10 ;  /* 0x000000010f0fb824 */ /* 0x000fe200078e0a0a */
[C---:B------:R-:W-:Y:S01]  /*4090*/  ISETP.GT.U32.AND P3, PT, R10.reuse, R63, PT ;  /* 0x0000003f0a00720c */ /* 0x040fe20003f64070 */
[----:B------:R-:W-:Y:S01]  /*40a0*/  IMAD.MOV.U32 R69, RZ, RZ, R13 ;  /* 0x000000ffff457224 */ /* 0x000fe200078e000d */
[----:B------:R-:W-:Y:S01]  /*40b0*/  ISETP.GT.U32.AND P0, PT, R10, R65, PT ;  /* 0x000000410a00720c */ /* 0x000fe20003f04070 */
[----:B------:R-:W-:Y:S01]  /*40c0*/  @!P4 IMAD.MOV R61, RZ, RZ, -R61 ;  /* 0x000000ffff3dc224 */ /* 0x000fe200078e0a3d */
[----:B------:R-:W-:Y:S01]  /*40d0*/  LEA.HI.X.SX32 R13, R38, R5, 0x2, P5 ;  /* 0x00000005260d7211 */ /* 0x000fe200028f16ff */
[----:B------:R-:W-:Y:S01]  /*40e0*/  IMAD.HI.U32 R14, R11, R69, RZ ;  /* 0x000000450b0e7227 */ /* 0x000fe200078e00ff */
[C---:B------:R-:W-:Y:S02]  /*40f0*/  ISETP.GT.U32.AND P5, PT, R10.reuse, R15, PT ;  /* 0x0000000f0a00720c */ /* 0x040fe40003fa4070 */
[----:B------:R-:W-:Y:S01]  /*4100*/  ISETP.GT.U32.AND P4, PT, R10, R67, PT ;  /* 0x000000430a00720c */ /* 0x000fe20003f84070 */
[----:B------:R-:W-:-:S02]  /*4110*/  IMAD.MOV R16, RZ, RZ, -R14 ;  /* 0x000000ffff107224 */ /* 0x000fc400078e0a0e */
[----:B------:R-:W-:-:S04]  /*4120*/  IMAD.HI.U32 R14, R11, R71, RZ ;  /* 0x000000470b0e7227 */ /* 0x000fc800078e00ff */
[----:B------:R-:W-:Y:S02]  /*4130*/  IMAD R69, R10, R16, R69 ;  /* 0x000000100a457224 */ /* 0x000fe400078e0245 */
[----:B------:R-:W-:-:S04]  /*4140*/  IMAD.HI.U32 R11, R11, R73, RZ ;  /* 0x000000490b0b7227 */ /* 0x000fc800078e00ff */
[----:B------:R-:W-:Y:S01]  /*4150*/  @!P0 IMAD.IADD R65, R65, 0x1, -R10 ;  /* 0x0000000141418824 */ /* 0x000fe200078e0a0a */
[----:B------:R-:W-:Y:S01]  /*4160*/  ISETP.GT.U32.AND P0, PT, R10, R69, PT ;  /* 0x000000450a00720c */ /* 0x000fe20003f04070 */
[----:B------:R-:W-:Y:S02]  /*4170*/  IMAD.MOV R14, RZ, RZ, -R14 ;  /* 0x000000ffff0e7224 */ /* 0x000fe400078e0a0e */
[----:B------:R-:W-:Y:S02]  /*4180*/  IMAD.MOV R11, RZ, RZ, -R11 ;  /* 0x000000ffff0b7224 */ /* 0x000fe400078e0a0b */
[--C-:B------:R-:W-:Y:S01]  /*4190*/  @!P5 IMAD.IADD R15, R15, 0x1, -R10.reuse ;  /* 0x000000010f0fd824 */ /* 0x100fe200078e0a0a */
[----:B------:R-:W-:Y:S01]  /*41a0*/  ISETP.GE.AND P5, PT, R30, RZ, PT ;  /* 0x000000ff1e00720c */ /* 0x000fe20003fa6270 */
[--C-:B------:R-:W-:Y:S01]  /*41b0*/  @!P3 IMAD.IADD R63, R63, 0x1, -R10.reuse ;  /* 0x000000013f3fb824 */ /* 0x100fe200078e0a0a */
[----:B------:R-:W-:Y:S01]  /*41c0*/  ISETP.GE.AND P3, PT, R28, RZ, PT ;  /* 0x000000ff1c00720c */ /* 0x000fe20003f66270 */
[----:B------:R-:W-:Y:S01]  /*41d0*/  @!P4 IMAD.IADD R67, R67, 0x1, -R10 ;  /* 0x000000014343c824 */ /* 0x000fe200078e0a0a */
[----:B------:R-:W-:Y:S01]  /*41e0*/  SHF.R.U64 R28, R6, 0x14, RZ ;  /* 0x00000014061c7819 */ /* 0x000fe200000012ff */
[----:B------:R-:W-:-:S02]  /*41f0*/  IMAD R71, R10, R14, R71 ;  /* 0x0000000e0a477224 */ /* 0x000fc400078e0247 */
[C---:B------:R-:W-:Y:S01]  /*4200*/  IMAD R73, R10.reuse, R11, R73 ;  /* 0x0000000b0a497224 */ /* 0x040fe200078e0249 */
[C---:B------:R-:W-:Y:S01]  /*4210*/  ISETP.GT.U32.AND P4, PT, R10.reuse, R67, PT ;  /* 0x000000430a00720c */ /* 0x040fe20003f84070 */
[----:B------:R-:W-:Y:S02]  /*4220*/  IMAD.MOV.U32 R11, RZ, RZ, R15 ;  /* 0x000000ffff0b7224 */ /* 0x000fe400078e000f */
[----:B------:R-:W-:Y:S01]  /*4230*/  @!P1 IMAD.MOV R63, RZ, RZ, -R63 ;  /* 0x000000ffff3f9224 */ /* 0x000fe200078e0a3f */
[C---:B------:R-:W-:Y:S01]  /*4240*/  ISETP.GT.U32.AND P1, PT, R10.reuse, R71, PT ;  /* 0x000000470a00720c */ /* 0x040fe20003f24070 */
[----:B------:R-:W-:Y:S01]  /*4250*/  @!P6 IMAD.MOV R11, RZ, RZ, -R11 ;  /* 0x000000ffff0be224 */ /* 0x000fe200078e0a0b */
[----:B------:R-:W-:Y:S01]  /*4260*/  ISETP.GT.U32.AND P6, PT, R10, R73, PT ;  /* 0x000000490a00720c */ /* 0x000fe20003fc4070 */
[----:B------:R-:W-:Y:S02]  /*4270*/  @!P0 IMAD.IADD R69, R69, 0x1, -R10 ;  /* 0x0000000145458824 */ /* 0x000fe400078e0a0a */
[----:B------:R-:W-:-:S02]  /*4280*/  IMAD R15, R49, 0xbc, RZ ;  /* 0x000000bc310f7824 */ /* 0x000fc400078e02ff */
[C---:B------:R-:W-:Y:S01]  /*4290*/  IMAD R17, R49.reuse, 0xcc, RZ ;  /* 0x000000cc31117824 */ /* 0x040fe200078e02ff */
[----:B------:R-:W-:Y:S01]  /*42a0*/  ISETP.GT.U32.AND P0, PT, R10, R69, PT ;  /* 0x000000450a00720c */ /* 0x000fe20003f04070 */
[----:B------:R-:W-:Y:S02]  /*42b0*/  IMAD R38, R49, 0x2f, RZ ;  /* 0x0000002f31267824 */ /* 0x000fe400078e02ff */
[--C-:B------:R-:W-:Y:S01]  /*42c0*/  @!P4 IMAD.IADD R67, R67, 0x1, -R10.reuse ;  /* 0x000000014343c824 */ /* 0x100fe200078e0a0a */
[-C--:B------:R-:W-:Y:S01]  /*42d0*/  IADD3 R14, P4, R15, R4.reuse, RZ ;  /* 0x000000040f0e7210 */ /* 0x080fe20007f9e0ff */
[--C-:B------:R-:W-:Y:S01]  /*42e0*/  @!P1 IMAD.IADD R71, R71, 0x1, -R10.reuse ;  /* 0x0000000147479824 */ /* 0x100fe200078e0a0a */
[----:B------:R-:W-:Y:S01]  /*42f0*/  IADD3 R16, P1, R17, R4, RZ ;  /* 0x0000000411107210 */ /* 0x000fe20007f3e0ff */
[--C-:B------:R-:W-:Y:S01]  /*4300*/  @!P6 IMAD.IADD R73, R73, 0x1, -R10.reuse ;  /* 0x000000014949e824 */ /* 0x100fe200078e0a0a */
[-C--:B------:R-:W-:Y:S01]  /*4310*/  LEA.HI.X.SX32 R15, R38, R5.reuse, 0x2, P4 ;  /* 0x00000005260f7211 */ /* 0x080fe200020f16ff */
[----:B------:R-:W-:Y:S01]  /*4320*/  @!P3 IMAD.MOV R65, RZ, RZ, -R65 ;  /* 0x000000ffff41b224 */ /* 0x000fe200078e0a41 */
[----:B------:R-:W-:Y:S01]  /*4330*/  ISETP.GE.AND P3, PT, R32, RZ, PT ;  /* 0x000000ff2000720c */ /* 0x000fe20003f66270 */
[----:B------:R-:W-:Y:S01]  /*4340*/  @!P5 IMAD.MOV R67, RZ, RZ, -R67 ;  /* 0x000000ffff43d224 */ /* 0x000fe200078e0a43 */
[----:B------:R-:W-:Y:S01]  /*4350*/  LEA.HI.X.SX32 R17, R36, R5, 0x2, P1 ;  /* 0x0000000524117211 */ /* 0x000fe200008f16ff */
[----:B------:R-:W-:Y:S01]  /*4360*/  @!P0 IMAD.IADD R69, R69, 0x1, -R10 ;  /* 0x0000000145458824 */ /* 0x000fe200078e0a0a */
[----:B------:R-:W-:-:S02]  /*4370*/  ISETP.GT.U32.AND P4, PT, R10, R71, PT ;  /* 0x000000470a00720c */ /* 0x000fc40003f84070 */
[----:B------:R-:W-:Y:S02]  /*4380*/  ISETP.GT.U32.AND P1, PT, R10, R73, PT ;  /* 0x000000490a00720c */ /* 0x000fe40003f24070 */
[----:B------:R-:W-:Y:S02]  /*4390*/  ISETP.GE.AND P0, PT, R34, RZ, PT ;  /* 0x000000ff2200720c */ /* 0x000fe40003f06270 */
[----:B------:R-:W-:Y:S02]  /*43a0*/  ISETP.GE.AND P5, PT, R26, RZ, PT ;  /* 0x000000ff1a00720c */ /* 0x000fe40003fa6270 */
[----:B------:R-:W-:Y:S01]  /*43b0*/  LOP3.LUT P6, RZ, R28, 0x1, RZ, 0xc0, !PT ;  /* 0x000000011cff7812 */ /* 0x000fe200078cc0ff */
[----:B------:R-:W-:Y:S01]  /*43c0*/  @!P3 IMAD.MOV R69, RZ, RZ, -R69 ;  /* 0x000000ffff45b224 */ /* 0x000fe200078e0a45 */
[C---:B------:R-:W-:Y:S02]  /*43d0*/  SHF.R.U64 R28, R6.reuse, 0x10, RZ ;  /* 0x00000010061c7819 */ /* 0x040fe400000012ff */
[----:B------:R-:W-:Y:S01]  /*43e0*/  SHF.R.U64 R26, R6, 0xc, RZ ;  /* 0x0000000c061a7819 */ /* 0x000fe200000012ff */
[--C-:B------:R-:W-:Y:S01]  /*43f0*/  @!P4 IMAD.IADD R71, R71, 0x1, -R10.reuse ;  /* 0x000000014747c824 */ /* 0x100fe200078e0a0a */
[----:B------:R-:W-:Y:S01]  /*4400*/  LOP3.LUT P3, RZ, R28, 0x1, RZ, 0xc0, !PT ;  /* 0x000000011cff7812 */ /* 0x000fe2000786c0ff */
[----:B------:R-:W-:Y:S01]  /*4410*/  @!P1 IMAD.IADD R73, R73, 0x1, -R10 ;  /* 0x0000000149499824 */ /* 0x000fe200078e0a0a */
[----:B------:R-:W-:Y:S01]  /*4420*/  LOP3.LUT P4, RZ, R26, 0x1, RZ, 0xc0, !PT ;  /* 0x000000011aff7812 */ /* 0x000fe2000788c0ff */
[----:B------:R-:W-:Y:S01]  /*4430*/  @!P0 IMAD.MOV R71, RZ, RZ, -R71 ;  /* 0x000000ffff478224 */ /* 0x000fe200078e0a47 */
[----:B------:R-:W-:Y:S01]  /*4440*/  SHF.R.U64 R26, R6, 0x8, RZ ;  /* 0x00000008061a7819 */ /* 0x000fe200000012ff */
[----:B------:R-:W-:Y:S01]  /*4450*/  @!P5 IMAD.MOV R73, RZ, RZ, -R73 ;  /* 0x000000ffff49d224 */ /* 0x000fe200078e0a49 */
[----:B------:R-:W-:Y:S01]  /*4460*/  ISETP.NE.AND P1, PT, RZ, c[0x0][0x17c], PT ;  /* 0x00005f00ff007a0c */ /* 0x000fe20003f25270 */
[----:B------:R2:W-:Y:S01]  /*4470*/  LDGSTS.E [R163+0x5600], [R12.64], P6 ;  /* 0x056000000ca37fae */ /* 0x0005e2000b121844 */
[----:B------:R-:W-:-:S02]  /*4480*/  LOP3.LUT R10, RZ, c[0x0][0x17c], RZ, 0x33, !PT ;  /* 0x00005f00ff0a7a12 */ /* 0x000fc400078e33ff */
[----:B------:R-:W-:Y:S02]  /*4490*/  LOP3.LUT P0, RZ, R26, 0x1, RZ, 0xc0, !PT ;  /* 0x000000011aff7812 */ /* 0x000fe4000780c0ff */
[C---:B------:R-:W-:Y:S01]  /*44a0*/  SEL R26, R10.reuse, R43, !P1 ;  /* 0x0000002b0a1a7207 */ /* 0x040fe20004800000 */
[----:B------:R3:W-:Y:S01]  /*44b0*/  LDGSTS.E [R163+0x5e00], [R14.64], P3 ;  /* 0x05e000000ea37fae */ /* 0x0007e20009921844 */
[C---:B------:R-:W-:Y:S02]  /*44c0*/  SEL R18, R10.reuse, R18, !P1 ;  /* 0x000000120a127207 */ /* 0x040fe40004800000 */
[C---:B------:R-:W-:Y:S01]  /*44d0*/  SEL R19, R10.reuse, R19, !P1 ;  /* 0x000000130a137207 */ /* 0x040fe20004800000 */
[----:B------:R4:W-:Y:S01]  /*44e0*/  LDGSTS.E [R163+0x6600], [R16.64], P4 ;  /* 0x0660000010a37fae */ /* 0x0009e2000a121844 */
[----:B------:R-:W-:Y:S01]  /*44f0*/  SEL R20, R10, R20, !P1 ;  /* 0x000000140a147207 */ /* 0x000fe20004800000 */
[----:B------:R-:W-:Y:S01]  /*4500*/  IMAD R26, R26, c[0x0][0x190], RZ ;  /* 0x000064001a1a7a24 */ /* 0x000fe200078e02ff */
[----:B------:R-:W-:-:S02]  /*4510*/  SEL R21, R10, R21, !P1 ;  /* 0x000000150a157207 */ /* 0x000fc40004800000 */
[----:B------:R-:W-:Y:S01]  /*4520*/  SEL R22, R10, R22, !P1 ;  /* 0x000000160a167207 */ /* 0x000fe20004800000 */
[----:B--2---:R-:W-:Y:S01]  /*4530*/  IMAD R12, R20, c[0x0][0x190], RZ ;  /* 0x00006400140c7a24 */ /* 0x004fe200078e02ff */
[C---:B------:R-:W-:Y:S01]  /*4540*/  SEL R23, R10.reuse, R23, !P1 ;  /* 0x000000170a177207 */ /* 0x040fe20004800000 */
[----:B------:R-:W-:Y:S01]  /*4550*/  IMAD R13, R21, c[0x0][0x190], RZ ;  /* 0x00006400150d7a24 */ /* 0x000fe200078e02ff */
[----:B------:R-:W-:Y:S01]  /*4560*/  SEL R24, R10, R24, !P1 ;  /* 0x000000180a187207 */ /* 0x000fe20004800000 */
[----:B---3--:R-:W-:Y:S01]  /*4570*/  IMAD R14, R22, c[0x0][0x190], RZ ;  /* 0x00006400160e7a24 */ /* 0x008fe200078e02ff */
[C---:B------:R-:W-:Y:S01]  /*4580*/  SEL R25, R10.reuse, R25, !P1 ;  /* 0x000000190a197207 */ /* 0x040fe20004800000 */
[----:B------:R-:W-:Y:S01]  /*4590*/  IMAD R15, R23, c[0x0][0x190], RZ ;  /* 0x00006400170f7a24 */ /* 0x000fe200078e02ff */
[----:B------:R-:W-:Y:S01]  /*45a0*/  SEL R27, R10, R27, !P1 ;  /* 0x0000001b0a1b7207 */ /* 0x000fe20004800000 */
[----:B----4-:R-:W-:Y:S01]  /*45b0*/  IMAD R16, R24, c[0x0][0x190], RZ ;  /* 0x0000640018107a24 */ /* 0x010fe200078e02ff */
[C---:B------:R-:W-:Y:S01]  /*45c0*/  SEL R29, R10.reuse, R29, !P1 ;  /* 0x0000001d0a1d7207 */ /* 0x040fe20004800000 */
[----:B------:R-:W-:Y:S01]  /*45d0*/  IMAD R17, R25, c[0x0][0x190], RZ ;  /* 0x0000640019117a24 */ /* 0x000fe200078e02ff */
[----:B------:R-:W-:-:S02]  /*45e0*/  SEL R31, R10, R31, !P1 ;  /* 0x0000001f0a1f7207 */ /* 0x000fc40004800000 */
[C---:B------:R-:W-:Y:S02]  /*45f0*/  SEL R33, R10.reuse, R33, !P1 ;  /* 0x000000210a217207 */ /* 0x040fe40004800000 */
[C---:B------:R-:W-:Y:S01]  /*4600*/  SEL R35, R10.reuse, R35, !P1 ;  /* 0x000000230a237207 */ /* 0x040fe20004800000 */
[----:B------:R-:W-:Y:S01]  /*4610*/  IMAD R20, R31, c[0x0][0x190], RZ ;  /* 0x000064001f147a24 */ /* 0x000fe200078e02ff */
        /* <DEDUP_REMOVED lines=10> */
[----:B------:R-:W-:Y:S01]  /*46c0*/  SEL R51, R10, R51, !P1 ;  /* 0x000000330a337207 */ /* 0x000fe20004800000 */
[----:B------:R-:W-:Y:S01]  /*46d0*/  IMAD.SHL.U32 R45, R250, 0x4, RZ ;  /* 0x00000004fa2d7824 */ /* 0x000fe200078e00ff */
[C---:B------:R-:W-:Y:S01]  /*46e0*/  SEL R30, R10.reuse, R53, !P1 ;  /* 0x000000350a1e7207 */ /* 0x040fe20004800000 */
[----:B------:R-:W-:Y:S01]  /*46f0*/  IMAD R53, R49, 0xdc, RZ ;  /* 0x000000dc31357824 */ /* 0x000fe200078e02ff */
[----:B------:R-:W-:-:S02]  /*4700*/  SEL R55, R10, R55, !P1 ;  /* 0x000000370a377207 */ /* 0x000fc40004800000 */
[----:B------:R-:W-:Y:S01]  /*4710*/  SEL R32, R10, R57, !P1 ;  /* 0x000000390a207207 */ /* 0x000fe20004800000 */
[----:B------:R-:W-:Y:S01]  /*4720*/  IMAD R30, R30, c[0x0][0x190], RZ ;  /* 0x000064001e1e7a24 */ /* 0x000fe200078e02ff */
[C---:B------:R-:W-:Y:S01]  /*4730*/  SEL R59, R10.reuse, R59, !P1 ;  /* 0x0000003b0a3b7207 */ /* 0x040fe20004800000 */
[----:B------:R-:W-:Y:S01]  /*4740*/  IMAD R31, R55, c[0x0][0x190], RZ ;  /* 0x00006400371f7a24 */ /* 0x000fe200078e02ff */
[----:B------:R-:W-:Y:S01]  /*4750*/  SEL R34, R10, R61, !P1 ;  /* 0x0000003d0a227207 */ /* 0x000fe20004800000 */
        /* <DEDUP_REMOVED lines=10> */
[----:B------:R-:W-:Y:S01]  /*4800*/  IMAD R34, R34, c[0x0][0x190], RZ ;  /* 0x0000640022227a24 */ /* 0x000fe200078e02ff */
[C---:B------:R-:W-:Y:S01]  /*4810*/  SEL R44, R10.reuse, R71, !P1 ;  /* 0x000000470a2c7207 */ /* 0x040fe20004800000 */
[----:B------:R-:W-:Y:S01]  /*4820*/  IMAD R35, R63, c[0x0][0x190], RZ ;  /* 0x000064003f237a24 */ /* 0x000fe200078e02ff */
[----:B------:R-:W-:Y:S01]  /*4830*/  SEL R73, R10, R73, !P1 ;  /* 0x000000490a497207 */ /* 0x000fe20004800000 */
[----:B------:R-:W-:Y:S01]  /*4840*/  IMAD R10, R250, c[0x0][0x18c], RZ ;  /* 0x00006300fa0a7a24 */ /* 0x000fe200078e02ff */
[----:B------:R-:W-:Y:S01]  /*4850*/  ISETP.GT.AND P1, PT, R166, 0x3f, PT ;  /* 0x0000003fa600780c */ /* 0x000fe20003f24270 */
[----:B------:R-:W-:Y:S01]  /*4860*/  IMAD R37, R36, c[0x0][0x190], RZ ;  /* 0x0000640024257a24 */ /* 0x000fe200078e02ff */
[----:B------:R-:W-:Y:S01]  /*4870*/  ISETP.GE.AND P3, PT, R250, c[0x0][0x180], PT ;  /* 0x00006000fa007a0c */ /* 0x000fe20003f66270 */
[----:B------:R-:W-:Y:S01]  /*4880*/  IMAD R39, R65, c[0x0][0x190], RZ ;  /* 0x0000640041277a24 */ /* 0x000fe200078e02ff */
[C---:B------:R-:W-:Y:S01]  /*4890*/  LEA R54, P4, R10.reuse, c[0x0][0x168], 0x2 ;  /* 0x00005a000a367a11 */ /* 0x040fe200078810ff */
[----:B------:R-:W-:Y:S01]  /*48a0*/  IMAD R41, R67, c[0x0][0x190], RZ ;  /* 0x0000640043297a24 */ /* 0x000fe200078e02ff */
[----:B------:R-:W-:Y:S01]  /*48b0*/  SEL R48, RZ, 0x4, !P1 ;  /* 0x00000004ff307807 */ /* 0x000fe20004800000 */
[----:B------:R-:W-:Y:S01]  /*48c0*/  IMAD R43, R43, c[0x0][0x190], RZ ;  /* 0x000064002b2b7a24 */ /* 0x000fe200078e02ff */
[----:B------:R-:W-:Y:S01]  /*48d0*/  LEA.HI.X.SX32 R56, R10, c[0x0][0x16c], 0x2, P4 ;  /* 0x00005b000a387a11 */ /* 0x000fe200020f16ff */
[----:B------:R-:W-:Y:S01]  /*48e0*/  IMAD R10, R18, c[0x0][0x190], RZ ;  /* 0x00006400120a7a24 */ /* 0x000fe200078e02ff */
[-C--:B------:R-:W-:Y:S01]  /*48f0*/  LEA R158, P4, R11, R54.reuse, 0x2 ;  /* 0x000000360b9e7211 */ /* 0x080fe200078810ff */
[----:B------:R-:W-:Y:S01]  /*4900*/  IMAD R18, R27, c[0x0][0x190], RZ ;  /* 0x000064001b127a24 */ /* 0x000fe200078e02ff */
[----:B------:R-:W-:Y:S01]  /*4910*/  SHF.R.U64 R6, R6, 0x4, RZ ;  /* 0x0000000406067819 */ /* 0x000fe200000012ff */
[----:B------:R-:W-:Y:S01]  /*4920*/  IMAD R27, R28, c[0x0][0x190], RZ ;  /* 0x000064001c1b7a24 */ /* 0x000fe200078e02ff */
[----:B------:R-:W-:Y:S01]  /*4930*/  LEA R160, P6, R10, R54, 0x2 ;  /* 0x000000360aa07211 */ /* 0x000fe200078c10ff */
[----:B------:R-:W-:Y:S01]  /*4940*/  IMAD R28, R47, c[0x0][0x190], RZ ;  /* 0x000064002f1c7a24 */ /* 0x000fe200078e02ff */
[-C--:B------:R-:W-:Y:S01]  /*4950*/  LEA.HI.X.SX32 R159, R11, R56.reuse, 0x2, P4 ;  /* 0x000000380b9f7211 */ /* 0x080fe200020f16ff */
[----:B------:R-:W-:Y:S01]  /*4960*/  IMAD R44, R44, c[0x0][0x190], RZ ;  /* 0x000064002c2c7a24 */ /* 0x000fe200078e02ff */
[----:B------:R-:W-:Y:S01]  /*4970*/  LEA.HI.X.SX32 R161, R10, R56, 0x2, P6 ;  /* 0x000000380aa17211 */ /* 0x000fe200030f16ff */
[----:B------:R-:W-:Y:S01]  /*4980*/  IMAD R57, R49, 0xec, RZ ;  /* 0x000000ec31397824 */ /* 0x000fe200078e02ff */
[CC--:B------:R-:W-:Y:S01]  /*4990*/  LEA R156, P6, R12.reuse, R54.reuse, 0x2 ;  /* 0x000000360c9c7211 */ /* 0x0c0fe200078c10ff */
[----:B------:R-:W-:Y:S01]  /*49a0*/  IMAD R73, R73, c[0x0][0x190], RZ ;  /* 0x0000640049497a24 */ /* 0x000fe200078e02ff */
[----:B------:R-:W-:Y:S01]  /*49b0*/  LEA R150, P4, R13, R54, 0x2 ;  /* 0x000000360d967211 */ /* 0x000fe200078810ff */
[----:B------:R-:W-:Y:S01]  /*49c0*/  IMAD R61, R49, 0xfc, RZ ;  /* 0x000000fc313d7824 */ /* 0x000fe200078e02ff */
[----:B------:R-:W-:-:S02]  /*49d0*/  LEA.HI.X.SX32 R157, R12, R56, 0x2, P6 ;  /* 0x000000380c9d7211 */ /* 0x000fc400030f16ff */
[C---:B------:R-:W-:Y:S02]  /*49e0*/  LEA R148, P6, R14.reuse, R54, 0x2 ;  /* 0x000000360e947211 */ /* 0x040fe400078c10ff */
[----:B------:R-:W-:Y:S02]  /*49f0*/  LEA.HI.X.SX32 R151, R13, R56, 0x2, P4 ;  /* 0x000000380d977211 */ /* 0x000fe400020f16ff */
[C---:B------:R-:W-:Y:S02]  /*4a00*/  LEA R146, P4, R15.reuse, R54, 0x2 ;  /* 0x000000360f927211 */ /* 0x040fe400078810ff */
[----:B------:R-:W-:Y:S02]  /*4a10*/  LEA.HI.X.SX32 R149, R14, R56, 0x2, P6 ;  /* 0x000000380e957211 */ /* 0x000fe400030f16ff */
[----:B------:R-:W-:Y:S02]  /*4a20*/  LEA R144, P6, R16, R54, 0x2 ;  /* 0x0000003610907211 */ /* 0x000fe400078c10ff */
        /* <DEDUP_REMOVED lines=37> */
[----:B------:R-:W-:Y:S02]  /*4c80*/  LEA R32, P4, R35, R54, 0x2 ;  /* 0x0000003623207211 */ /* 0x000fe400078810ff */
[----:B------:R-:W-:Y:S02]  /*4c90*/  LEA.HI.X.SX32 R31, R34, R56, 0x2, P6 ;  /* 0x00000038221f7211 */ /* 0x000fe400030f16ff */
[----:B------:R-:W-:Y:S02]  /*4ca0*/  LEA R34, P6, R37, R54, 0x2 ;  /* 0x0000003625227211 */ /* 0x000fe400078c10ff */
        /* <DEDUP_REMOVED lines=9> */
[----:B------:R-:W-:Y:S02]  /*4d40*/  IADD3 R50, P4, R53, R4, RZ ;  /* 0x0000000435327210 */ /* 0x000fe40007f9e0ff */
[----:B------:R-:W-:Y:S02]  /*4d50*/  LEA.HI.X.SX32 R43, R44, R56, 0x2, P6 ;  /* 0x000000382c2b7211 */ /* 0x000fe400030f16ff */
[----:B------:R-:W-:Y:S02]  /*4d60*/  SEL R48, R48, RZ, !P3 ;  /* 0x000000ff30307207 */ /* 0x000fe40005800000 */
[----:B------:R-:W-:Y:S02]  /*4d70*/  LOP3.LUT P5, RZ, R6, 0x1, RZ, 0xc0, !PT ;  /* 0x0000000106ff7812 */ /* 0x000fe400078ac0ff */
[----:B------:R-:W-:Y:S02]  /*4d80*/  IADD3 R52, P6, R57, R4, RZ ;  /* 0x0000000439347210 */ /* 0x000fe40007fde0ff */
[----:B------:R-:W-:-:S02]  /*4d90*/  LEA.HI.X.SX32 R51, R58, R5, 0x2, P4 ;  /* 0x000000053a337211 */ /* 0x000fc400020f16ff */
[----:B------:R-:W-:Y:S02]  /*4da0*/  SHF.R.S32.HI R6, RZ, 0x6, R112 ;  /* 0x00000006ff067819 */ /* 0x000fe40000011470 */
[----:B------:R-:W-:Y:S01]  /*4db0*/  ISETP.NE.U32.AND P4, PT, R48, RZ, PT ;  /* 0x000000ff3000720c */ /* 0x000fe20003f85070 */
[----:B------:R2:W-:Y:S01]  /*4dc0*/  LDGSTS.E [R163+0x6e00], [R50.64], P0 ;  /* 0x06e0000032a37fae */ /* 0x0005e20008121844 */
[----:B------:R-:W-:Y:S02]  /*4dd0*/  LEA R44, P3, R73, R54, 0x2 ;  /* 0x00000036492c7211 */ /* 0x000fe400078610ff */
[-C--:B------:R-:W-:Y:S02]  /*4de0*/  LEA.HI.X.SX32 R53, R177, R5.reuse, 0x2, P6 ;  /* 0x00000005b1357211 */ /* 0x080fe400030f16ff */
[----:B------:R-:W-:Y:S02]  /*4df0*/  IADD3 R54, P6, R61, R4, RZ ;  /* 0x000000043d367210 */ /* 0x000fe40007fde0ff */
[----:B------:R-:W-:Y:S01]  /*4e00*/  SGXT R6, R6, 0x1 ;  /* 0x000000010606781a */ /* 0x000fe20000000200 */
[----:B------:R2:W-:Y:S01]  /*4e10*/  LDGSTS.E [R163+0x7600], [R52.64], P5 ;  /* 0x0760000034a37fae */ /* 0x0005e2000a921844 */
[----:B------:R-:W-:-:S02]  /*4e20*/  LEA.HI.X.SX32 R55, R251, R5, 0x2, P6 ;  /* 0x00000005fb377211 */ /* 0x000fc400030f16ff */
[----:B-1----:R-:W-:Y:S02]  /*4e30*/  LOP3.LUT R4, R45, 0x110, R6, 0x78, !PT ;  /* 0x000001102d047812 */ /* 0x002fe400078e7806 */
[----:B------:R-:W-:Y:S01]  /*4e40*/  LEA.HI.X.SX32 R45, R73, R56, 0x2, P3 ;  /* 0x00000038492d7211 */ /* 0x000fe200018f16ff */
[----:B------:R2:W-:Y:S01]  /*4e50*/  LDGSTS.E [R163+0x7e00], [R54.64], !P2 ;  /* 0x07e0000036a37fae */ /* 0x0005e2000d121844 */
[C---:B------:R-:W-:Y:S02]  /*4e60*/  LOP3.LUT R169, R4.reuse, 0x20, RZ, 0x3c, !PT ;  /* 0x0000002004a97812 */ /* 0x040fe400078e3cff */
[C---:B------:R-:W-:Y:S01]  /*4e70*/  LOP3.LUT R168, R4.reuse, 0x40, RZ, 0x3c, !PT ;  /* 0x0000004004a87812 */ /* 0x040fe200078e3cff */
[----:B------:R-:W0:Y:S01]  /*4e80*/  LDGDEPBAR ;  /* 0x00000000000079af */ /* 0x000e220000000000 */
[----:B------:R-:W-:-:S03]  /*4e90*/  LOP3.LUT R167, R4, 0x60, RZ, 0x3c, !PT ;  /* 0x0000006004a77812 */ /* 0x000fc600078e3cff */
[----:B------:R2:W-:Y:S04]  /*4ea0*/  LDGSTS.E [R4+0x8000], [R160.64], P4 ;  /* 0x08000000a0047fae */ /* 0x0005e8000a121844 */
        /* <DEDUP_REMOVED lines=31> */
[----:B------:R-:W0:Y:S01]  /*50a0*/  LDGDEPBAR ;  /* 0x00000000000079af */ /* 0x000e220000000000 */
[----:B------:R-:W-:Y:S05]  /*50b0*/  @P1 BRA `(.L_x_0) ;  /* 0x0000023000001947 */ /* 0x000fea0003800000 */
[----:B------:R-:W-:Y:S01]  /*50c0*/  IMAD.SHL.U32 R236, R112, 0x40, RZ ;  /* 0x0000004070ec7824 */ /* 0x000fe200078e00ff */
[----:B------:R-:W-:Y:S01]  /*50d0*/  CS2R R64, SRZ ;  /* 0x0000000000407805 */ /* 0x000fe2000001ff00 */
        /* <DEDUP_REMOVED lines=27> */
[----:B--2---:R-:W-:Y:S01]  /*5290*/  CS2R R52, SRZ ;  /* 0x0000000000347805 */ /* 0x004fe2000001ff00 */
[----:B------:R-:W-:Y:S01]  /*52a0*/  CS2R R54, SRZ ;  /* 0x0000000000367805 */ /* 0x000fe2000001ff00 */
[----:B------:R-:W-:Y:S01]  /*52b0*/  CS2R R48, SRZ ;  /* 0x0000000000307805 */ /* 0x000fe2000001ff00 */
[----:B------:R-:W-:Y:S01]  /*52c0*/  CS2R R50, SRZ ;  /* 0x0000000000327805 */ /* 0x000fe2000001ff00 */
[----:B------:R-:W-:Y:S01]  /*52d0*/  LOP3.LUT R236, R236, 0x800, RZ, 0xc0, !PT ;  /* 0x00000800ecec7812 */ /* 0x000fe200078ec0ff */
[----:B------:R-:W-:Y:S05]  /*52e0*/  BRA `(.L_x_1) ;  /* 0x000046e000007947 */ /* 0x000fea0003800000 */
.L_x_0:
[----:B------:R-:W-:Y:S01]  /*52f0*/  SHF.R.S32.HI R5, RZ, 0x1f, R0 ;  /* 0x0000001fff057819 */ /* 0x000fe20000011400 */
[----:B------:R-:W-:Y:S01]  /*5300*/  IMAD.MOV.U32 R240, RZ, RZ, c[0x0][0x188] ;  /* 0x00006200fff07624 */ /* 0x000fe200078e00ff */
[----:B------:R-:W-:Y:S01]  /*5310*/  SHF.R.S32.HI R175, RZ, 0x1f, R176 ;  /* 0x0000001fffaf7819 */ /* 0x000fe200000114b0 */
[----:B------:R-:W-:Y:S01]  /*5320*/  IMAD.SHL.U32 R6, R49, 0x40, RZ ;  /* 0x0000004031067824 */ /* 0x000fe200078e00ff */
[----:B------:R-:W-:Y:S01]  /*5330*/  SHF.L.U64.HI R9, R0, 0x2, R5 ;  /* 0x0000000200097819 */ /* 0x000fe20000010205 */
[----:B------:R-:W-:Y:S01]  /*5340*/  IMAD R240, R240, 0x3d, RZ ;  /* 0x0000003df0f07824 */ /* 0x000fe200078e02ff */
[----:B------:R-:W-:Y:S01]  /*5350*/  LOP3.LUT R0, R112, 0x7, RZ, 0xc0, !PT ;  /* 0x0000000770007812 */ /* 0x000fe200078ec0ff */
[----:B------:R-:W-:Y:S01]  /*5360*/  IMAD.MOV.U32 R60, RZ, RZ, c[0x0][0x188] ;  /* 0x00006200ff3c7624 */ /* 0x000fe200078e00ff */
[----:B------:R-:W-:Y:S01]  /*5370*/  SHF.L.U64.HI R175, R176, 0x2, R175 ;  /* 0x00000002b0af7819 */ /* 0x000fe200000102af */
[----:B------:R-:W-:Y:S01]  /*5380*/  IMAD.WIDE R8, R6, 0x4, R8 ;  /* 0x0000000406087825 */ /* 0x000fe200078e0208 */
[----:B------:R-:W-:Y:S01]  /*5390*/  SHF.R.S32.HI R172, RZ, 0x1f, R240 ;  /* 0x0000001fffac7819 */ /* 0x000fe200000114f0 */
[----:B------:R-:W-:Y:S01]  /*53a0*/  CS2R R64, SRZ ;  /* 0x0000000000407805 */ /* 0x000fe2000001ff00 */
[----:B------:R-:W-:Y:S01]  /*53b0*/  SHF.R.S32.HI R5, RZ, 0x1f, R166 ;  /* 0x0000001fff057819 */ /* 0x000fe200000114a6 */
[----:B------:R-:W-:Y:S01]  /*53c0*/  IMAD.MOV.U32 R176, RZ, RZ, c[0x0][0x188] ;  /* 0x00006200ffb07624 */ /* 0x000fe200078e00ff */
[----:B------:R-:W-:Y:S01]  /*53d0*/  SHF.L.U64.HI R172, R240, 0x2, R172 ;  /* 0x00000002f0ac7819 */ /* 0x000fe200000102ac */
[----:B--2---:R-:W-:Y:S01]  /*53e0*/  IMAD R51, R0, 0x110, RZ ;  /* 0x0000011000337824 */ /* 0x004fe200078e02ff */
[----:B------:R-:W-:Y:S01]  /*53f0*/  SHF.R.S32.HI R232, RZ, 0x1f, R49 ;  /* 0x0000001fffe87819 */ /* 0x000fe20000011431 */
[----:B------:R-:W-:Y:S01]  /*5400*/  IMAD.SHL.U32 R6, R112, 0x2, RZ ;  /* 0x0000000270067824 */ /* 0x000fe200078e00ff */
[----:B------:R-:W-:Y:S01]  /*5410*/  IADD3 R8, P0, R8, c[0x0][0x160], RZ ;  /* 0x0000580008087a10 */ /* 0x000fe20007f1e0ff */
[----:B------:R-:W-:Y:S01]  /*5420*/  IMAD.MOV.U32 R240, RZ, RZ, c[0x0][0x188] ;  /* 0x00006200fff07624 */ /* 0x000fe200078e00ff */
[----:B------:R-:W-:Y:S01]  /*5430*/  SHF.R.S32.HI R174, RZ, 0x1f, R177 ;  /* 0x0000001fffae7819 */ /* 0x000fe200000114b1 */
[----:B------:R-:W-:Y:S01]  /*5440*/  IMAD R176, R176, 0x39, RZ ;  /* 0x00000039b0b07824 */ /* 0x000fe200078e02ff */
[----:B------:R-:W-:Y:S01]  /*5450*/  LEA.HI R166, R5, R166, RZ, 0x6 ;  /* 0x000000a605a67211 */ /* 0x000fe200078f30ff */
[----:B------:R-:W-:Y:S01]  /*5460*/  IMAD R240, R240, 0x39, RZ ;  /* 0x00000039f0f07824 */ /* 0x000fe200078e02ff */
[----:B------:R-:W-:Y:S01]  /*5470*/  SHF.L.U64.HI R232, R49, 0x2, R232 ;  /* 0x0000000231e87819 */ /* 0x000fe200000102e8 */
[----:B------:R-:W-:Y:S01]  /*5480*/  IMAD.MOV.U32 R0, RZ, RZ, c[0x0][0x188] ;  /* 0x00006200ff007624 */ /* 0x000fe200078e00ff */
[----:B------:R-:W-:Y:S01]  /*5490*/  LOP3.LUT R6, R51, 0x30, R6, 0x78, !PT ;  /* 0x0000003033067812 */ /* 0x000fe200078e7806 */
[----:B------:R-:W-:Y:S01]  /*54a0*/  IMAD.MOV.U32 R49, RZ, RZ, c[0x0][0x188] ;  /* 0x00006200ff317624 */ /* 0x000fe200078e00ff */
[----:B------:R-:W-:Y:S01]  /*54b0*/  IADD3.X R5, R9, c[0x0][0x164], RZ, P0, !PT ;  /* 0x0000590009057a10 */ /* 0x000fe200007fe4ff */
[----:B------:R-:W-:Y:S01]  /*54c0*/  IMAD.MOV.U32 R51, RZ, RZ, c[0x0][0x188] ;  /* 0x00006200ff337624 */ /* 0x000fe200078e00ff */
[----:B------:R-:W-:Y:S01]  /*54d0*/  LOP3.LUT R9, R112, 0x3, RZ, 0xc0, !PT ;  /* 0x0000000370097812 */ /* 0x000fe200078ec0ff */
[----:B------:R-:W-:Y:S01]  /*54e0*/  IMAD.MOV.U32 R111, RZ, RZ, c[0x0][0x188] ;  /* 0x00006200ff6f7624 */ /* 0x000fe200078e00ff */
[----:B------:R-:W-:Y:S01]  /*54f0*/  SHF.L.U64.HI R174, R177, 0x2, R174 ;  /* 0x00000002b1ae7819 */ /* 0x000fe200000102ae */
[----:B------:R-:W-:Y:S01]  /*5500*/  IMAD.MOV.U32 R110, RZ, RZ, c[0x0][0x188] ;  /* 0x00006200ff6e7624 */ /* 0x000fe200078e00ff */
[----:B------:R-:W-:Y:S01]  /*5510*/  SHF.R.S32.HI R176, RZ, 0x1f, R176 ;  /* 0x0000001fffb07819 */ /* 0x000fe200000114b0 */
[----:B------:R-:W-:Y:S01]  /*5520*/  IMAD.MOV.U32 R63, RZ, RZ, c[0x0][0x188] ;  /* 0x00006200ff3f7624 */ /* 0x000fe200078e00ff */
[----:B------:R-:W-:Y:S01]  /*5530*/  SHF.R.S32.HI R202, RZ, 0x1f, R238 ;  /* 0x0000001fffca7819 */ /* 0x000fe200000114ee */
[----:B------:R-:W-:Y:S01]  /*5540*/  IMAD.MOV.U32 R62, RZ, RZ, c[0x0][0x188] ;  /* 0x00006200ff3e7624 */ /* 0x000fe200078e00ff */
[----:B------:R-:W-:Y:S01]  /*5550*/  SHF.L.U64.HI R176, R240, 0x2, R176 ;  /* 0x00000002f0b07819 */ /* 0x000fe200000102b0 */
[----:B------:R-:W-:Y:S01]  /*5560*/  IMAD.MOV.U32 R61, RZ, RZ, c[0x0][0x188] ;  /* 0x00006200ff3d7624 */ /* 0x000fe200078e00ff */
[----:B------:R-:W-:Y:S01]  /*5570*/  SHF.R.S32.HI R203, RZ, 0x1f, R164 ;  /* 0x0000001fffcb7819 */ /* 0x000fe200000114a4 */
        /* <DEDUP_REMOVED lines=20> */
[----:B------:R-:W-:Y:S01]  /*56c0*/  IMAD.SHL.U32 R236, R112, 0x40, RZ ;  /* 0x0000004070ec7824 */ /* 0x000fe200078e00ff */
[----:B------:R-:W-:Y:S01]  /*56d0*/  SHF.R.S32.HI R206, RZ, 0x1f, R154 ;  /* 0x0000001fffce7819 */ /* 0x000fe2000001149a */
[----:B------:R-:W-:Y:S01]  /*56e0*/  IMAD.MOV.U32 R177, RZ, RZ, c[0x0][0x188] ;  /* 0x00006200ffb17624 */ /* 0x000fe200078e00ff */
[----:B------:R-:W-:Y:S01]  /*56f0*/  SHF.R.S32.HI R207, RZ, 0x1f, R153 ;  /* 0x0000001fffcf7819 */ /* 0x000fe20000011499 */
[----:B------:R-:W-:Y:S01]  /*5700*/  IMAD R51, R51, 0x37, RZ ;  /* 0x0000003733337824 */ /* 0x000fe200078e02ff */
[----:B------:R-:W-:Y:S01]  /*5710*/  LOP3.LUT R236, R236, 0x800, RZ, 0xc0, !PT ;  /* 0x00000800ecec7812 */ /* 0x000fe200078ec0ff */
[----:B------:R-:W-:Y:S01]  /*5720*/  IMAD R49, R49, 0x36, RZ ;  /* 0x0000003631317824 */ /* 0x000fe200078e02ff */
[----:B------:R-:W-:Y:S01]  /*5730*/  SHF.R.S32.HI R208, RZ, 0x1f, R152 ;  /* 0x0000001fffd07819 */ /* 0x000fe20000011498 */
        /* <DEDUP_REMOVED lines=32> */
[----:B------:R-:W-:Y:S01]  /*5940*/  IMAD.SHL.U32 R50, R50, 0x20, RZ ;  /* 0x0000002032327824 */ /* 0x000fe200078e00ff */
[----:B------:R-:W-:Y:S01]  /*5950*/  SHF.R.S32.HI R199, RZ, 0x1f, R55 ;  /* 0x0000001fffc77819 */ /* 0x000fe20000011437 */
[----:B------:R-:W-:Y:S01]  /*5960*/  IMAD R9, R9, 0x220, RZ ;  /* 0x0000022009097824 */ /* 0x000fe200078e02ff */
[----:B------:R-:W-:Y:S01]  /*5970*/  SHF.R.S32.HI R200, RZ, 0x1f, R48 ;  /* 0x0000001fffc87819 */ /* 0x000fe20000011430 */
[----:B------:R-:W-:Y:S01]  /*5980*/  IMAD R177, R177, 0x38, RZ ;  /* 0x00000038b1b17824 */ /* 0x000fe200078e02ff */
[----:B------:R-:W-:Y:S01]  /*5990*/  SHF.R.S32.HI R201, RZ, 0x1f, R50 ;  /* 0x0000001fffc97819 */ /* 0x000fe20000011432 */
[----:B------:R-:W-:Y:S01]  /*59a0*/  IMAD.MOV.U32 R240, RZ, RZ, c[0x0][0x188] ;  /* 0x00006200fff07624 */ /* 0x000fe200078e00ff */
[----:B------:R-:W-:Y:S01]  /*59b0*/  SHF.R.S32.HI R209, RZ, 0x1f, R247 ;  /* 0x0000001fffd17819 */ /* 0x000fe200000114f7 */
[----:B------:R-:W-:Y:S01]  /*59c0*/  IMAD.MOV.U32 R165, RZ, RZ, c[0x0][0x18c] ;  /* 0x00006300ffa57624 */ /* 0x000fe200078e00ff */
[----:B------:R-:W-:Y:S01]  /*59d0*/  SHF.R.S32.HI R210, RZ, 0x1f, R143 ;  /* 0x0000001fffd27819 */ /* 0x000fe2000001148f */
[----:B------:R-:W-:Y:S01]  /*59e0*/  IMAD R240, R240, 0x38, RZ ;  /* 0x00000038f0f07824 */ /* 0x000fe200078e02ff */
[----:B------:R-:W-:Y:S01]  /*59f0*/  SHF.R.S32.HI R211, RZ, 0x1f, R142 ;  /* 0x0000001fffd37819 */ /* 0x000fe2000001148e */
[----:B------:R-:W-:Y:S01]  /*5a00*/  IMAD.MOV.U32 R162, RZ, RZ, RZ ;  /* 0x000000ffffa27224 */ /* 0x000fe200078e00ff */
[----:B------:R-:W-:Y:S01]  /*5a10*/  SHF.R.S32.HI R212, RZ, 0x1f, R141 ;  /* 0x0000001fffd47819 */ /* 0x000fe2000001148d */
[----:B------:R-:W-:Y:S01]  /*5a20*/  CS2R R66, SRZ ;  /* 0x0000000000427805 */ /* 0x000fe2000001ff00 */
        /* <DEDUP_REMOVED lines=42> */
[----:B------:R-:W-:Y:S01]  /*5cd0*/  LOP3.LUT R9, R9, 0x5c, R112, 0x78, !PT ;  /* 0x0000005c09097812 */ /* 0x000fe200078e7870 */
[----:B------:R-:W-:Y:S01]  /*5ce0*/  IMAD.SHL.U32 R165, R165, 0x40, RZ ;  /* 0x00000040a5a57824 */ /* 0x000fe200078e00ff */
[----:B------:R-:W-:-:S02]  /*5cf0*/  LOP3.LUT R6, R6, R236, RZ, 0xfc, !PT ;  /* 0x000000ec06067212 */ /* 0x000fc400078efcff */
[----:B------:R-:W-:Y:S02]  /*5d00*/  SHF.L.U64.HI R178, R51, 0x2, R178 ;  /* 0x0000000233b27819 */ /* 0x000fe400000102b2 */
[----:B------:R-:W-:Y:S02]  /*5d10*/  SHF.L.U64.HI R179, R49, 0x2, R179 ;  /* 0x0000000231b37819 */ /* 0x000fe400000102b3 */
[----:B------:R-:W-:Y:S02]  /*5d20*/  SHF.L.U64.HI R180, R0, 0x2, R180 ;  /* 0x0000000200b47819 */ /* 0x000fe400000102b4 */
[----:B------:R-:W-:Y:S02]  /*5d30*/  SHF.L.U64.HI R182, R110, 0x2, R182 ;  /* 0x000000026eb67819 */ /* 0x000fe400000102b6 */
[----:B------:R-:W-:Y:S02]  /*5d40*/  SHF.L.U64.HI R183, R111, 0x2, R183 ;  /* 0x000000026fb77819 */ /* 0x000fe400000102b7 */
[----:B------:R-:W-:Y:S01]  /*5d50*/  SHF.L.U64.HI R184, R60, 0x2, R184 ;  /* 0x000000023cb87819 */ /* 0x000fe200000102b8 */
[----:B------:R-:W-:Y:S01]  /*5d60*/  CS2R R110, SRZ ;  /* 0x00000000006e7805 */ /* 0x000fe2000001ff00 */
[----:B------:R-:W-:-:S02]  /*5d70*/  SHF.L.U64.HI R186, R61, 0x2, R186 ;  /* 0x000000023dba7819 */ /* 0x000fc400000102ba */
[----:B------:R-:W-:Y:S01]  /*5d80*/  SHF.L.U64.HI R187, R62, 0x2, R187 ;  /* 0x000000023ebb7819 */ /* 0x000fe200000102bb */
[----:B------:R-:W-:Y:S01]  /*5d90*/  CS2R R60, SRZ ;  /* 0x00000000003c7805 */ /* 0x000fe2000001ff00 */
[----:B------:R-:W-:Y:S02]  /*5da0*/  SHF.L.U64.HI R188, R63, 0x2, R188 ;  /* 0x000000023fbc7819 */ /* 0x000fe400000102bc */
[----:B------:R-:W-:Y:S01]  /*5db0*/  SHF.L.U64.HI R190, R56, 0x2, R190 ;  /* 0x0000000238be7819 */ /* 0x000fe200000102be */
[----:B------:R-:W-:Y:S01]  /*5dc0*/  CS2R R62, SRZ ;  /* 0x00000000003e7805 */ /* 0x000fe2000001ff00 */
        /* <DEDUP_REMOVED lines=12> */
[----:B------:R-:W-:Y:S01]  /*5e90*/  SHF.L.U64.HI R201, R50, 0x2, R201 ;  /* 0x0000000232c97819 */ /* 0x000fe200000102c9 */
[----:B------:R-:W-:Y:S01]  /*5ea0*/  CS2R R48, SRZ ;  /* 0x0000000000307805 */ /* 0x000fe2000001ff00 */
[----:B------:R-:W-:Y:S01]  /*5eb0*/  SHF.L.U64.HI R202, R238, 0x2, R202 ;  /* 0x00000002eeca7819 */ /* 0x000fe200000102ca */
[----:B------:R-:W-:Y:S01]  /*5ec0*/  CS2R R50, SRZ ;  /* 0x0000000000327805 */ /* 0x000fe2000001ff00 */
[----:B------:R-:W-:-:S02]  /*5ed0*/  SHF.L.U64.HI R203, R164, 0x2, R203 ;  /* 0x00000002a4cb7819 */ /* 0x000fc400000102cb */
[----:B------:R-:W-:Y:S02]  /*5ee0*/  SHF.L.U64.HI R170, R251, 0x2, R170 ;  /* 0x00000002fbaa7819 */ /* 0x000fe400000102aa */
[----:B------:R-:W-:Y:S02]  /*5ef0*/  SHF.L.U64.HI R171, R252, 0x2, R171 ;  /* 0x00000002fcab7819 */ /* 0x000fe400000102ab */
[----:B------:R-:W-:Y:S02]  /*5f00*/  SHF.L.U64.HI R173, R239, 0x2, R173 ;  /* 0x00000002efad7819 */ /* 0x000fe400000102ad */
[----:B------:R-:W-:Y:S02]  /*5f10*/  SHF.L.U64.HI R177, R240, 0x2, R177 ;  /* 0x00000002f0b17819 */ /* 0x000fe400000102b1 */
[----:B------:R-:W-:Y:S02]  /*5f20*/  SHF.L.U64.HI R181, R241, 0x2, R181 ;  /* 0x00000002f1b57819 */ /* 0x000fe400000102b5 */
        /* <DEDUP_REMOVED lines=32> */
[----:B------:R-:W-:Y:S02]  /*6130*/  IADD3 R238, R166, -0x1, RZ ;  /* 0xffffffffa6ee7810 */ /* 0x000fe40007ffe0ff */
[----:B------:R-:W-:Y:S02]  /*6140*/  LOP3.LUT R164, R9, 0x20, RZ, 0x3c, !PT ;  /* 0x0000002009a47812 */ /* 0x000fe400078e3cff */
[----:B------:R-:W-:Y:S02]  /*6150*/  LOP3.LUT R0, R6, 0x40, RZ, 0x3c, !PT ;  /* 0x0000004006007812 */ /* 0x000fe400078e3cff */
.L_x_2:
[----:B------:R-:W-:-:S04]  /*6160*/  DEPBAR.LE SB0, 0x0 ;  /* 0x000080000000791a */ /* 0x000fc80000000000 */
[----:B------:R-:W-:Y:S01]  /*6170*/  BAR.SYNC.DEFER_BLOCKING 0x0 ;  /* 0x0000000000007b1d */ /* 0x000fe20000010000 */
[----:B------:R-:W-:Y:S01]  /*6180*/  ISETP.GT.AND P1, PT, R7, RZ, PT ;  /* 0x000000ff0700720c */ /* 0x000fe20003f24270 */
[----:B------:R-:W-:Y:S01]  /*6190*/  IMAD.WIDE R160, R165, 0x4, R160 ;  /* 0x00000004a5a07825 */ /* 0x000fe200078e02a0 */
[----:B------:R-:W-:Y:S02]  /*61a0*/  ISETP.GT.AND P2, PT, R7, 0x4, PT ;  /* 0x000000040700780c */ /* 0x000fe40003f44270 */
[C---:B------:R-:W-:Y:S01]  /*61b0*/  ISETP.GE.AND P0, PT, R162.reuse, R238, PT ;  /* 0x000000eea200720c */ /* 0x040fe20003f06270 */
[----:B------:R-:W-:Y:S01]  /*61c0*/  IMAD.WIDE R148, R165, 0x4, R148 ;  /* 0x00000004a5947825 */ /* 0x000fe200078e0294 */
[----:B------:R-:W-:-:S03]  /*61d0*/  IADD3 R162, R162, 0x1, RZ ;  /* 0x00000001a2a27810 */ /* 0x000fc60007ffe0ff */
[----:B------:R-:W-:-:S04]  /*61e0*/  IMAD.WIDE R136, R165, 0x4, R136 ;  /* 0x00000004a5887825 */ /* 0x000fc800078e0288 */
[----:B------:R-:W-:-:S04]  /*61f0*/  IMAD.WIDE R128, R165, 0x4, R128 ;  /* 0x00000004a5807825 */ /* 0x000fc800078e0280 */
[----:B------:R-:W-:-:S04]  /*6200*/  IMAD.WIDE R14, R165, 0x4, R14 ;  /* 0x00000004a50e7825 */ /* 0x000fc800078e020e */
[C---:B------:R-:W-:Y:S01]  /*6210*/  IMAD.WIDE R22, R165.reuse, 0x4, R22 ;  /* 0x00000004a5167825 */ /* 0x040fe200078e0216 */
[----:B------:R-:W-:Y:S03]  /*6220*/  LDS R140, [R9] ;  /* 0x00000000098c7984 */ /* 0x000fe60000000800 */
[C---:B------:R-:W-:Y:S01]  /*6230*/  IMAD.WIDE R30, R165.reuse, 0x4, R30 ;  /* 0x00000004a51e7825 */ /* 0x040fe200078e021e */
[----:B------:R-:W-:Y:S03]  /*6240*/  LDS R142, [R9+0x800] ;  /* 0x00080000098e7984 */ /* 0x000fe60000000800 */
[C---:B------:R-:W-:Y:S01]  /*6250*/  IMAD.WIDE R38, R165.reuse, 0x4, R38 ;  /* 0x00000004a5267825 */ /* 0x040fe200078e0226 */
[----:B------:R-:W-:Y:S03]  /*6260*/  LDS R141, [R164] ;  /* 0x00000000a48d7984 */ /* 0x000fe60000000800 */
[C---:B------:R-:W-:Y:S01]  /*6270*/  IMAD.WIDE R158, R165.reuse, 0x4, R158 ;  /* 0x00000004a59e7825 */ /* 0x040fe200078e029e */
[----:B------:R-:W-:Y:S03]  /*6280*/  LDS R143, [R164+0x800] ;  /* 0x00080000a48f7984 */ /* 0x000fe60000000800 */
[C---:B------:R-:W-:Y:S01]  /*6290*/  IMAD.WIDE R146, R165.reuse, 0x4, R146 ;  /* 0x00000004a5927825 */ /* 0x040fe200078e0292 */
[----:B------:R-:W1:Y:S03]  /*62a0*/  LDSM.16.M88.4 R112, [R6+0x8000] ;  /* 0x008000000670783b */ /* 0x000e660000000200 */
[C---:B------:R-:W-:Y:S01]  /*62b0*/  IMAD.WIDE R134, R165.reuse, 0x4, R134 ;  /* 0x00000004a5867825 */ /* 0x040fe200078e0286 */
[----:B------:R-:W2:Y:S03]  /*62c0*/  LDSM.16.M88.4 R116, [R6+0x9000] ;  /* 0x009000000674783b */ /* 0x000ea60000000200 */
[C---:B------:R-:W-:Y:S01]  /*62d0*/  IMAD.WIDE R46, R165.reuse, 0x4, R46 ;  /* 0x00000004a52e7825 */ /* 0x040fe200078e022e */
[----:B------:R-:W3:Y:S03]  /*62e0*/  LDSM.16.M88.4 R120, [R6+0xa000] ;  /* 0x00a000000678783b */ /* 0x000ee60000000200 */
[C---:B------:R-:W-:Y:S01]  /*62f0*/  IMAD.WIDE R16, R165.reuse, 0x4, R16 ;  /* 0x00000004a5107825 */ /* 0x040fe200078e0210 */
[----:B------:R-:W4:Y:S03]  /*6300*/  LDSM.16.M88.4 R124, [R6+0xb000] ;  /* 0x00b00000067c783b */ /* 0x000f260000000200 */
[C---:B------:R-:W-:Y:S01]  /*6310*/  IMAD.WIDE R24, R165.reuse, 0x4, R24 ;  /* 0x00000004a5187825 */ /* 0x040fe200078e0218 */
[----:B------:R-:W-:Y:S03]  /*6320*/  LDS R152, [R9+0x1000] ;  /* 0x0010000009987984 */ /* 0x000fe60000000800 */
[C---:B------:R-:W-:Y:S01]  /*6330*/  IMAD.WIDE R32, R165.reuse, 0x4, R32 ;  /* 0x00000004a5207825 */ /* 0x040fe200078e0220 */
[----:B------:R-:W-:Y:S03]  /*6340*/  LDS R154, [R9+0x1800] ;  /* 0x00180000099a7984 */ /* 0x000fe60000000800 */
[C---:B------:R-:W-:Y:S01]  /*6350*/  IMAD.WIDE R40, R165.reuse, 0x4, R40 ;  /* 0x00000004a5287825 */ /* 0x040fe200078e0228 */
[----:B------:R-:W-:Y:S03]  /*6360*/  LDS R153, [R164+0x1000] ;  /* 0x00100000a4997984 */ /* 0x000fe60000000800 */
[C---:B------:R-:W-:Y:S01]  /*6370*/  IMAD.WIDE R156, R165.reuse, 0x4, R156 ;  /* 0x00000004a59c7825 */ /* 0x040fe200078e029c */
[----:B------:R-:W5:Y:S03]  /*6380*/  LDS R155, [R164+0x1800] ;  /* 0x00180000a49b7984 */ /* 0x000f660000000800 */
[----:B------:R-:W-:-:S04]  /*6390*/  IMAD.WIDE R144, R165, 0x4, R144 ;  /* 0x00000004a5907825 */ /* 0x000fc800078e0290 */
[----:B------:R-:W-:-:S04]  /*63a0*/  IMAD.WIDE R132, R165, 0x4, R132 ;  /* 0x00000004a5847825 */ /* 0x000fc800078e0284 */
[C---:B------:R-:W-:Y:S01]  /*63b0*/  IMAD.WIDE R10, R165.reuse, 0x4, R10 ;  /* 0x00000004a50a7825 */ /* 0x040fe200078e020a */
[----:B-1----:R-:W-:Y:S03]  /*63c0*/  HMMA.1688.F32.TF32 R64, R140, R112, R64 ;  /* 0x000000708c40723c */ /* 0x002fe60000081040 */
[----:B------:R-:W-:-:S04]  /*63d0*/  IMAD.WIDE R18, R165, 0x4, R18 ;  /* 0x00000004a5127825 */ /* 0x000fc800078e0212 */
[C---:B------:R-:W-:Y:S01]  /*63e0*/  IMAD.WIDE R26, R165.reuse, 0x4, R26 ;  /* 0x00000004a51a7825 */ /* 0x040fe200078e021a */
[----:B--2---:R-:W-:Y:S03]  /*63f0*/  HMMA.1688.F32.TF32 R68, R140, R116, R68 ;  /* 0x000000748c44723c */ /* 0x004fe60000081044 */
[----:B------:R-:W-:-:S04]  /*6400*/  IMAD.WIDE R34, R165, 0x4, R34 ;  /* 0x00000004a5227825 */ /* 0x000fc800078e0222 */
[C---:B------:R-:W-:Y:S01]  /*6410*/  IMAD.WIDE R42, R165.reuse, 0x4, R42 ;  /* 0x00000004a52a7825 */ /* 0x040fe200078e022a */
[----:B---3--:R-:W-:Y:S03]  /*6420*/  HMMA.1688.F32.TF32 R72, R140, R120, R72 ;  /* 0x000000788c48723c */ /* 0x008fe60000081048 */
[----:B------:R-:W-:-:S04]  /*6430*/  IMAD.WIDE R150, R165, 0x4, R150 ;  /* 0x00000004a5967825 */ /* 0x000fc800078e0296 */
[C---:B------:R-:W-:Y:S01]  /*6440*/  IMAD.WIDE R138, R165.reuse, 0x4, R138 ;  /* 0x00000004a58a7825 */ /* 0x040fe200078e028a */
[----:B----4-:R-:W-:Y:S01]  /*6450*/  HMMA.1688.F32.TF32 R76, R140, R124, R76 ;  /* 0x0000007c8c4c723c */ /* 0x010fe2000008104c */
[----:B------:R-:W-:Y:S02]  /*6460*/  LDS R140, [R9+0x80] ;  /* 0x00008000098c7984 */ /* 0x000fe40000000800 */
[C---:B------:R-:W-:Y:S02]  /*6470*/  IMAD.WIDE R130, R165.reuse, 0x4, R130 ;  /* 0x00000004a5827825 */ /* 0x040fe400078e0282 */
[----:B------:R-:W-:Y:S02]  /*6480*/  LDS R142, [R9+0x880] ;  /* 0x00088000098e7984 */ /* 0x000fe40000000800 */
[C---:B------:R-:W-:Y:S01]  /*6490*/  IMAD.WIDE R12, R165.reuse, 0x4, R12 ;  /* 0x00000004a50c7825 */ /* 0x040fe200078e020c */
[----:B-----5:R-:W-:Y:S01]  /*64a0*/  HMMA.1688.F32.TF32 R64, R152, R114, R64 ;  /* 0x000000729840723c */ /* 0x020fe20000081040 */
[----:B------:R-:W-:Y:S02]  /*64b0*/  LDS R141, [R164+0x80] ;  /* 0x00008000a48d7984 */ /* 0x000fe40000000800 */
[----:B------:R-:W-:-:S02]  /*64c0*/  IMAD.WIDE R20, R165, 0x4, R20 ;  /* 0x00000004a5147825 */ /* 0x000fc400078e0214 */
[----:B------:R-:W1:Y:S02]  /*64d0*/  LDS R143, [R164+0x880] ;  /* 0x00088000a48f7984 */ /* 0x000e640000000800 */
[C---:B------:R-:W-:Y:S01]  /*64e0*/  IMAD.WIDE R28, R165.reuse, 0x4, R28 ;  /* 0x00000004a51c7825 */ /* 0x040fe200078e021c */
[----:B------:R-:W-:Y:S03]  /*64f0*/  HMMA.1688.F32.TF32 R68, R152, R118, R68 ;  /* 0x000000769844723c */ /* 0x000fe60000081044 */
[----:B------:R-:W-:-:S04]  /*6500*/  IMAD.WIDE R36, R165, 0x4, R36 ;  /* 0x00000004a5247825 */ /* 0x000fc800078e0224 */
[----:B------:R-:W-:Y:S01]  /*6510*/  IMAD.WIDE R44, R165, 0x4, R44 ;  /* 0x00000004a52c7825 */ /* 0x000fe200078e022c */
[C---:B------:R-:W-:Y:S08]  /*6520*/  HMMA.1688.F32.TF32 R72, R152.reuse, R122, R72 ;  /* 0x0000007a9848723c */ /* 0x040ff00000081048 */
[----:B------:R-:W-:Y:S01]  /*6530*/  HMMA.1688.F32.TF32 R76, R152, R126, R76 ;  /* 0x0000007e984c723c */ /* 0x000fe2000008104c */
[----:B------:R-:W-:Y:S04]  /*6540*/  LDS R152, [R9+0x1100] ;  /* 0x0011000009987984 */ /* 0x000fe80000000800 */
[----:B------:R-:W-:Y:S04]  /*6550*/  LDS R154, [R9+0x1900] ;  /* 0x00190000099a7984 */ /* 0x000fe80000000800 */
[----:B------:R-:W-:Y:S04]  /*6560*/  LDS R153, [R164+0x1100] ;  /* 0x00110000a4997984 */ /* 0x000fe80000000800 */
[----:B------:R-:W-:Y:S01]  /*6570*/  LDS R155, [R164+0x1900] ;  /* 0x00190000a49b7984 */ /* 0x000fe20000000800 */
[C---:B-1----:R-:W-:Y:S08]  /*6580*/  HMMA.1688.F32.TF32 R80, R140.reuse, R112, R80 ;  /* 0x000000708c50723c */ /* 0x042ff00000081050 */
[C---:B------:R-:W-:Y:S08]  /*6590*/  HMMA.1688.F32.TF32 R84, R140.reuse, R116, R84 ;  /* 0x000000748c54723c */ /* 0x040ff00000081054 */
[C---:B------:R-:W-:Y:S08]  /*65a0*/  HMMA.1688.F32.TF32 R88, R140.reuse, R120, R88 ;  /* 0x000000788c58723c */ /* 0x040ff00000081058 */
[----:B------:R-:W-:Y:S01]  /*65b0*/  HMMA.1688.F32.TF32 R92, R140, R124, R92 ;  /* 0x0000007c8c5c723c */ /* 0x000fe2000008105c */
[----:B------:R-:W-:Y:S04]  /*65c0*/  LDS R140, [R9+0x100] ;  /* 0x00010000098c7984 */ /* 0x000fe80000000800 */
[----:B------:R-:W-:Y:S04]  /*65d0*/  LDS R142, [R9+0x900] ;  /* 0x00090000098e7984 */ /* 0x000fe80000000800 */
[----:B------:R-:W-:Y:S04]  /*65e0*/  LDS R141, [R164+0x100] ;  /* 0x00010000a48d7984 */ /* 0x000fe80000000800 */
[----:B------:R-:W1:Y:S02]  /*65f0*/  LDS R143, [R164+0x900] ;  /* 0x00090000a48f7984 */ /* 0x000e640000000800 */
[C---:B-1----:R-:W-:Y:S08]  /*6600*/  HMMA.1688.F32.TF32 R96, R140.reuse, R112, R96 ;  /* 0x000000708c60723c */ /* 0x042ff00000081060 */
[C---:B------:R-:W-:Y:S08]  /*6610*/  HMMA.1688.F32.TF32 R100, R140.reuse, R116, R100 ;  /* 0x000000748c64723c */ /* 0x040ff00000081064 */
[C---:B------:R-:W-:Y:S08]  /*6620*/  HMMA.1688.F32.TF32 R104, R140.reuse, R120, R104 ;  /* 0x000000788c68723c */ /* 0x040ff00000081068 */
[----:B------:R-:W-:Y:S01]  /*6630*/  HMMA.1688.F32.TF32 R108, R140, R124, R108 ;  /* 0x0000007c8c6c723c */ /* 0x000fe2000008106c */
[----:B------:R-:W-:Y:S04]  /*6640*/  LDS R140, [R9+0x180] ;  /* 0x00018000098c7984 */ /* 0x000fe80000000800 */
[----:B------:R-:W-:Y:S03]  /*6650*/  LDS R142, [R9+0x980] ;  /* 0x00098000098e7984 */ /* 0x000fe60000000800 */
[C---:B------:R-:W-:Y:S01]  /*6660*/  HMMA.1688.F32.TF32 R96, R152.reuse, R114, R96 ;  /* 0x000000729860723c */ /* 0x040fe20000081060 */
[----:B------:R-:W-:Y:S04]  /*6670*/  LDS R141, [R164+0x180] ;  /* 0x00018000a48d7984 */ /* 0x000fe80000000800 */
[----:B------:R-:W1:Y:S03]  /*6680*/  LDS R143, [R164+0x980] ;  /* 0x00098000a48f7984 */ /* 0x000e660000000800 */
[C---:B------:R-:W-:Y:S08]  /*6690*/  HMMA.1688.F32.TF32 R100, R152.reuse, R118, R100 ;  /* 0x000000769864723c */ /* 0x040ff00000081064 */
        /* <DEDUP_REMOVED lines=22> */
[C---:B-1----:R-:W-:Y:S02]  /*6800*/  HMMA.1688.F32.TF32 R112, R140.reuse, R114, R60 ;  /* 0x000000728c70723c */ /* 0x042fe4000008103c */
[----:B------:R-:W-:Y:S06]  /*6810*/  LDSM.16.M88.4 R60, [R0+0xb000] ;  /* 0x00b00000003c783b */ /* 0x000fec0000000200 */
[C---:B------:R-:W-:Y:S01]  /*6820*/  HMMA.1688.F32.TF32 R116, R140.reuse, R118, R56 ;  /* 0x000000768c74723c */ /* 0x040fe20000081038 */
[----:B------:R-:W-:Y:S07]  /*6830*/  LDSM.16.M88.4 R56, [R0+0xa000] ;  /* 0x00a000000038783b */ /* 0x000fee0000000200 */
[C---:B------:R-:W-:Y:S01]  /*6840*/  HMMA.1688.F32.TF32 R120, R140.reuse, R122, R52 ;  /* 0x0000007a8c78723c */ /* 0x040fe20000081034 */
[----:B------:R-:W-:Y:S07]  /*6850*/  LDSM.16.M88.4 R52, [R0+0x9000] ;  /* 0x009000000034783b */ /* 0x000fee0000000200 */
[----:B------:R-:W-:Y:S01]  /*6860*/  HMMA.1688.F32.TF32 R124, R140, R126, R48 ;  /* 0x0000007e8c7c723c */ /* 0x000fe20000081030 */
[----:B------:R-:W-:Y:S04]  /*6870*/  LDS R140, [R9+0x2000] ;  /* 0x00200000098c7984 */ /* 0x000fe80000000800 */
[----:B------:R-:W-:Y:S04]  /*6880*/  LDS R142, [R9+0x2800] ;  /* 0x00280000098e7984 */ /* 0x000fe80000000800 */
[----:B------:R-:W-:Y:S04]  /*6890*/  LDS R141, [R164+0x2000] ;  /* 0x00200000a48d7984 */ /* 0x000fe80000000800 */
[----:B------:R-:W1:Y:S04]  /*68a0*/  LDS R143, [R164+0x2800] ;  /* 0x00280000a48f7984 */ /* 0x000e680000000800 */
[----:B------:R-:W2:Y:S01]  /*68b0*/  LDSM.16.M88.4 R48, [R0+0x8000] ;  /* 0x008000000030783b */ /* 0x000ea20000000200 */
[C---:B-1----:R-:W-:Y:S08]  /*68c0*/  HMMA.1688.F32.TF32 R68, R140.reuse, R52, R68 ;  /* 0x000000348c44723c */ /* 0x042ff00000081044 */
[C---:B--2---:R-:W-:Y:S08]  /*68d0*/  HMMA.1688.F32.TF32 R64, R140.reuse, R48, R64 ;  /* 0x000000308c40723c */ /* 0x044ff00000081040 */
        /* <DEDUP_REMOVED lines=67> */
[C---:B------:R-:W-:Y:S08]  /*6d10*/  HMMA.1688.F32.TF32 R68, R140.reuse, R52, R68 ;  /* 0x000000348c44723c */ /* 0x040ff00000081044 */
[C---:B--2---:R-:W-:Y:S08]  /*6d20*/  HMMA.1688.F32.TF32 R72, R140.reuse, R60, R72 ;  /* 0x0000003c8c48723c */ /* 0x044ff00000081048 */
        /* <DEDUP_REMOVED lines=100> */
[----:B------:R-:W-:Y:S07]  /*7370*/  HMMA.1688.F32.TF32 R108, R152, R50, R108 ;  /* 0x00000032986c723c */ /* 0x000fee000008106c */
[----:B------:R-:W-:-:S04]  /*7380*/  IMAD.MOV.U32 R155, RZ, RZ, c[0x0][0x188] ;  /* 0x00006200ff9b7624 */ /* 0x000fc800078e00ff */
[----:B------:R-:W-:Y:S01]  /*7390*/  IMAD.SHL.U32 R155, R155, 0x8, RZ ;  /* 0x000000089b9b7824 */ /* 0x000fe200078e00ff */
        /* <DEDUP_REMOVED lines=16> */
[C---:B-1----:R-:W-:Y:S07]  /*74a0*/  HMMA.1688.F32.TF32 R60, R140.reuse, R62, R112 ;  /* 0x0000003e8c3c723c */ /* 0x042fee0000081070 */
[----:B------:R-:W-:Y:S01]  /*74b0*/  SEL R113, RZ, 0x4, !P1 ;  /* 0x00000004ff717807 */ /* 0x000fe20004800000 */
[----:B------:R-:W-:Y:S01]  /*74c0*/  HMMA.1688.F32.TF32 R56, R140, R58, R116 ;  /* 0x0000003a8c38723c */ /* 0x000fe20000081074 */
[----:B------:R-:W-:-:S02]  /*74d0*/  SEL R112, RZ, 0x4, !P2 ;  /* 0x00000004ff707807 */ /* 0x000fc40005000000 */
[----:B------:R-:W-:Y:S02]  /*74e0*/  SEL R113, R113, RZ, !P0 ;  /* 0x000000ff71717207 */ /* 0x000fe40004000000 */
[----:B------:R-:W-:Y:S01]  /*74f0*/  SEL R112, R112, RZ, !P0 ;  /* 0x000000ff70707207 */ /* 0x000fe20004000000 */
[----:B------:R-:W-:Y:S01]  /*7500*/  BAR.SYNC.DEFER_BLOCKING 0x0 ;  /* 0x0000000000007b1d */ /* 0x000fe20000010000 */
[----:B------:R-:W-:Y:S01]  /*7510*/  ISETP.NE.U32.AND P1, PT, R113, RZ, PT ;  /* 0x000000ff7100720c */ /* 0x000fe20003f25070 */
[----:B------:R-:W-:Y:S01]  /*7520*/  IMAD.MOV.U32 R113, RZ, RZ, R5 ;  /* 0x000000ffff717224 */ /* 0x000fe200078e0005 */
[----:B------:R-:W-:Y:S01]  /*7530*/  ISETP.NE.U32.AND P2, PT, R112, RZ, PT ;  /* 0x000000ff7000720c */ /* 0x000fe20003f45070 */
[----:B------:R-:W-:Y:S01]  /*7540*/  IMAD.MOV.U32 R112, RZ, RZ, R8 ;  /* 0x000000ffff707224 */ /* 0x000fe200078e0008 */
[----:B------:R-:W-:Y:S01]  /*7550*/  LEA R114, P3, R237, R8, 0x2 ;  /* 0x00000008ed727211 */ /* 0x000fe200078610ff */
[----:B------:R-:W-:Y:S01]  /*7560*/  IMAD.MOV.U32 R116, RZ, RZ, c[0x0][0x188] ;  /* 0x00006200ff747624 */ /* 0x000fe200078e00ff */
[----:B------:R-:W-:Y:S01]  /*7570*/  HMMA.1688.F32.TF32 R52, R140, R54, R120 ;  /* 0x000000368c34723c */ /* 0x000fe20000081078 */
[----:B------:R-:W-:-:S02]  /*7580*/  IMAD.MOV.U32 R117, RZ, RZ, c[0x0][0x188] ;  /* 0x00006200ff757624 */ /* 0x000fc400078e00ff */
[----:B------:R-:W-:Y:S02]  /*7590*/  IMAD.X R115, R5, 0x1, R229, P3 ;  /* 0x0000000105737824 */ /* 0x000fe400018e06e5 */
[----:B------:R-:W-:Y:S02]  /*75a0*/  IMAD.SHL.U32 R116, R116, 0x20, RZ ;  /* 0x0000002074747824 */ /* 0x000fe400078e00ff */
[----:B------:R-:W-:Y:S01]  /*75b0*/  IMAD R117, R117, 0x9, RZ ;  /* 0x0000000975757824 */ /* 0x000fe200078e02ff */
[----:B------:R-:W-:Y:S01]  /*75c0*/  HMMA.1688.F32.TF32 R48, R140, R50, R124 ;  /* 0x000000328c30723c */ /* 0x000fe2000008107c */
[----:B------:R-:W-:Y:S01]  /*75d0*/  @!PT LDS RZ, [RZ] ;  /* 0x00000000fffff984 */ /* 0x000fe20000000800 */
[----:B------:R-:W-:Y:S01]  /*75e0*/  @!PT LDS RZ, [RZ] ;  /* 0x00000000fffff984 */ /* 0x000fe20000000800 */
[----:B------:R-:W-:Y:S01]  /*75f0*/  @!PT LDS RZ, [RZ] ;  /* 0x00000000fffff984 */ /* 0x000fe20000000800 */
[----:B------:R1:W-:Y:S01]  /*7600*/  LDGSTS.E [R2], [R112.64], P1 ;  /* 0x0000000070027fae */ /* 0x0003e20008921844 */
[----:B------:R-:W-:-:S03]  /*7610*/  ISETP.GT.AND P1, PT, R7, 0x8, PT ;  /* 0x000000080700780c */ /* 0x000fc60003f24270 */
[----:B------:R2:W-:Y:S02]  /*7620*/  LDGSTS.E [R2+0x800], [R114.64], P2 ;  /* 0x0080000072027fae */ /* 0x0005e40009121844 */
[----:B--2---:R-:W-:Y:S02]  /*7630*/  SEL R114, RZ, 0x4, !P1 ;  /* 0x00000004ff727807 */ /* 0x004fe40004800000 */
[----:B------:R-:W-:Y:S02]  /*7640*/  ISETP.GT.AND P1, PT, R7, 0xc, PT ;  /* 0x0000000c0700780c */ /* 0x000fe40003f24270 */
[----:B------:R-:W-:-:S04]  /*7650*/  SEL R114, R114, RZ, !P0 ;  /* 0x000000ff72727207 */ /* 0x000fc80004000000 */
[----:B------:R-:W-:Y:S02]  /*7660*/  ISETP.NE.U32.AND P2, PT, R114, RZ, PT ;  /* 0x000000ff7200720c */ /* 0x000fe40003f45070 */
[----:B------:R-:W-:-:S04]  /*7670*/  SEL R114, RZ, 0x4, !P1 ;  /* 0x00000004ff727807 */ /* 0x000fc80004800000 */
[----:B------:R-:W-:-:S04]  /*7680*/  SEL R114, R114, RZ, !P0 ;  /* 0x000000ff72727207 */ /* 0x000fc80004000000 */
[----:B------:R-:W-:Y:S02]  /*7690*/  ISETP.NE.U32.AND P1, PT, R114, RZ, PT ;  /* 0x000000ff7200720c */ /* 0x000fe40003f25070 */
[----:B------:R-:W-:Y:S01]  /*76a0*/  LEA R114, P3, R155, R8, 0x2 ;  /* 0x000000089b727211 */ /* 0x000fe200078610ff */
[----:B------:R-:W-:-:S04]  /*76b0*/  IMAD.MOV.U32 R155, RZ, RZ, c[0x0][0x188] ;  /* 0x00006200ff9b7624 */ /* 0x000fc800078e00ff */
[----:B------:R-:W-:Y:S02]  /*76c0*/  IMAD.X R115, R5, 0x1, R225, P3 ;  /* 0x0000000105737824 */ /* 0x000fe400018e06e1 */
[----:B------:R-:W-:-:S03]  /*76d0*/  IMAD.SHL.U32 R155, R155, 0x10, RZ ;  /* 0x000000109b9b7824 */ /* 0x000fc600078e00ff */
[----:B------:R2:W-:Y:S02]  /*76e0*/  LDGSTS.E [R2+0x1000], [R114.64], P2 ;  /* 0x0100000072027fae */ /* 0x0005e40009121844 */
[----:B--2---:R-:W-:-:S05]  /*76f0*/  LEA R114, P2, R249, R8, 0x2 ;  /* 0x00000008f9727211 */ /* 0x004fca00078410ff */
[----:B------:R-:W-:-:S05]  /*7700*/  IMAD.X R115, R5, 0x1, R221, P2 ;  /* 0x0000000105737824 */ /* 0x000fca00010e06dd */
[----:B------:R2:W-:Y:S01]  /*7710*/  LDGSTS.E [R2+0x1800], [R114.64], P1 ;  /* 0x0180000072027fae */ /* 0x0005e20008921844 */
[----:B------:R-:W-:-:S04]  /*7720*/  ISETP.GT.AND P1, PT, R7, 0x10, PT ;  /* 0x000000100700780c */ /* 0x000fc80003f24270 */
[----:B--2---:R-:W-:Y:S02]  /*7730*/  SEL R114, RZ, 0x4, !P1 ;  /* 0x00000004ff727807 */ /* 0x004fe40004800000 */
[----:B------:R-:W-:Y:S02]  /*7740*/  ISETP.GT.AND P1, PT, R7, 0x14, PT ;  /* 0x000000140700780c */ /* 0x000fe40003f24270 */
[----:B------:R-:W-:-:S04]  /*7750*/  SEL R114, R114, RZ, !P0 ;  /* 0x000000ff72727207 */ /* 0x000fc80004000000 */
[----:B------:R-:W-:Y:S02]  /*7760*/  ISETP.NE.U32.AND P2, PT, R114, RZ, PT ;  /* 0x000000ff7200720c */ /* 0x000fe40003f45070 */
[----:B------:R-:W-:-:S04]  /*7770*/  SEL R114, RZ, 0x4, !P1 ;  /* 0x00000004ff727807 */ /* 0x000fc80004800000 */
[----:B------:R-:W-:-:S04]  /*7780*/  SEL R114, R114, RZ, !P0 ;  /* 0x000000ff72727207 */ /* 0x000fc80004000000 */
[----:B------:R-:W-:Y:S02]  /*7790*/  ISETP.NE.U32.AND P1, PT, R114, RZ, PT ;  /* 0x000000ff7200720c */ /* 0x000fe40003f25070 */
[----:B------:R-:W-:-:S05]  /*77a0*/  LEA R114, P3, R155, R8, 0x2 ;  /* 0x000000089b727211 */ /* 0x000fca00078610ff */
[----:B------:R-:W-:-:S05]  /*77b0*/  IMAD.X R115, R5, 0x1, R217, P3 ;  /* 0x0000000105737824 */ /* 0x000fca00018e06d9 */
        /* <DEDUP_REMOVED lines=29> */
[----:B------:R-:W-:-:S03]  /*7990*/  IMAD R116, R116, 0x5, RZ ;  /* 0x0000000574747824 */ /* 0x000fc600078e02ff */
        /* <DEDUP_REMOVED lines=54> */
[----:B------:R-:W-:-:S05]  /*7d00*/  IADD3 R114, P3, R237, R8, RZ ;  /* 0x00000008ed727210 */ /* 0x000fca0007f7e0ff */
[----:B------:R-:W-:-:S05]  /*7d10*/  IMAD.X R115, R5, 0x1, R232, P3 ;  /* 0x0000000105737824 */ /* 0x000fca00018e06e8 */
[----:B------:R2:W-:Y:S02]  /*7d20*/  LDGSTS.E [R234+0x200], [R114.64], P2 ;  /* 0x0020000072ea7fae */ /* 0x0005e40009121844 */
[----:B--2---:R-:W-:Y:S01]  /*7d30*/  LEA R114, P2, R116, R8, 0x2 ;  /* 0x0000000874727211 */ /* 0x004fe200078410ff */
[----:B------:R-:W-:-:S04]  /*7d40*/  IMAD.MOV.U32 R116, RZ, RZ, c[0x0][0x188] ;  /* 0x00006200ff747624 */ /* 0x000fc800078e00ff */
[----:B------:R-:W-:Y:S02]  /*7d50*/  IMAD.X R115, R5, 0x1, R228, P2 ;  /* 0x0000000105737824 */ /* 0x000fe400010e06e4 */
[----:B------:R-:W-:-:S03]  /*7d60*/  IMAD R116, R116, 0xd, RZ ;  /* 0x0000000d74747824 */ /* 0x000fc600078e02ff */
        /* <DEDUP_REMOVED lines=405> */
[----:B------:R2:W-:Y:S01]  /*96c0*/  LDGSTS.E [R163+0x7600], [R114.64], P2 ;  /* 0x0760000072a37fae */ /* 0x0005e20009121844 */
[----:B-1----:R-:W-:Y:S01]  /*96d0*/  IMAD.WIDE R112, R116, 0x4, R112 ;  /* 0x0000000474707825 */ /* 0x002fe200078e0270 */
[----:B--2---:R-:W-:-:S03]  /*96e0*/  LEA R114, P2, R251, R8, 0x2 ;  /* 0x00000008fb727211 */ /* 0x004fc600078410ff */
[----:B------:R-:W-:Y:S02]  /*96f0*/  IMAD.MOV.U32 R8, RZ, RZ, R112 ;  /* 0x000000ffff087224 */ /* 0x000fe400078e0070 */
[----:B------:R-:W-:-:S05]  /*9700*/  IMAD.X R115, R5, 0x1, R170, P2 ;  /* 0x0000000105737824 */ /* 0x000fca00010e06aa */
[----:B------:R1:W-:Y:S01]  /*9710*/  LDGSTS.E [R163+0x7e00], [R114.64], P1 ;  /* 0x07e0000072a37fae */ /* 0x0003e20008921844 */
[----:B------:R-:W-:Y:S02]  /*9720*/  ISETP.GE.AND P1, PT, R250, R7, PT ;  /* 0x00000007fa00720c */ /* 0x000fe40003f26270 */
[----:B------:R-:W-:Y:S01]  /*9730*/  IADD3 R7, R7, -0x40, RZ ;  /* 0xffffffc007077810 */ /* 0x000fe20007ffe0ff */
[----:B------:R-:W0:Y:S01]  /*9740*/  LDGDEPBAR ;  /* 0x00000000000079af */ /* 0x000e220000000000 */
[----:B------:R-:W-:-:S04]  /*9750*/  SEL R5, RZ, 0x4, P1 ;  /* 0x00000004ff057807 */ /* 0x000fc80000800000 */
[----:B------:R-:W-:-:S04]  /*9760*/  SEL R5, R5, RZ, !P0 ;  /* 0x000000ff05057207 */ /* 0x000fc80004000000 */
[----:B------:R-:W-:Y:S01]  /*9770*/  ISETP.NE.U32.AND P0, PT, R5, RZ, PT ;  /* 0x000000ff0500720c */ /* 0x000fe20003f05070 */
[----:B------:R-:W-:-:S12]  /*9780*/  IMAD.MOV.U32 R5, RZ, RZ, R113 ;  /* 0x000000ffff057224 */ /* 0x000fd800078e0071 */
        /* <DEDUP_REMOVED lines=31> */
[----:B------:R1:W-:Y:S01]  /*9980*/  LDGSTS.E [R167+0xbe00], [R44.64], P0 ;  /* 0x0be000002ca77fae */ /* 0x0003e20008121844 */
[----:B------:R-:W-:-:S03]  /*9990*/  ISETP.NE.U32.AND P0, PT, R166, R162, PT ;  /* 0x000000a2a600720c */ /* 0x000fc60003f05070 */
[----:B------:R-:W0:Y:S10]  /*99a0*/  LDGDEPBAR ;  /* 0x00000000000079af */ /* 0x000e340000000000 */
[----:B-1----:R-:W-:Y:S01]  /*99b0*/  @!P0 CALL.REL.NOINC `(.L_x_1) ;  /* 0x0000001000008944 */ /* 0x002fe20003c00000 */
[----:B------:R-:W-:Y:S05]  /*99c0*/  BRA `(.L_x_2) ;  /* 0xffffc79000007947 */ /* 0x000fea000383ffff */
.L_x_1:
[----:B------:R-:W1:Y:S01]  /*99d0*/  S2R R112, SR_TID.X ;  /* 0x0000000000707919 */ /* 0x000e620000002100 */
[----:B------:R-:W-:-:S04]  /*99e0*/  DEPBAR.LE SB0, 0x0 ;  /* 0x000080000000791a */ /* 0x000fc80000000000 */
[----:B------:R-:W-:Y:S01]  /*99f0*/  ISETP.GE.AND P0, PT, R235, c[0x0][0x178], PT ;  /* 0x00005e00eb007a0c */ /* 0x000fe20003f06270 */
[----:B------:R-:W-:Y:S01]  /*9a00*/  IMAD.MOV.U32 R7, RZ, RZ, R69 ;  /* 0x000000ffff077224 */ /* 0x000fe200078e0045 */
[C---:B------:R-:W-:Y:S01]  /*9a10*/  IADD3 R4, R3.reuse, 0x1, RZ ;  /* 0x0000000103047810 */ /* 0x040fe20007ffe0ff */
[----:B------:R-:W-:Y:S01]  /*9a20*/  IMAD.MOV.U32 R10, RZ, RZ, R84 ;  /* 0x000000ffff0a7224 */ /* 0x000fe200078e0054 */
[C---:B------:R-:W-:Y:S01]  /*9a30*/  IADD3 R6, R3.reuse, 0x3, RZ ;  /* 0x0000000303067810 */ /* 0x040fe20007ffe0ff */
[----:B------:R-:W-:Y:S01]  /*9a40*/  IMAD.MOV.U32 R11, RZ, RZ, R85 ;  /* 0x000000ffff0b7224 */ /* 0x000fe200078e0055 */
[----:B------:R-:W-:Y:S01]  /*9a50*/  ISETP.LT.AND P3, PT, R4, c[0x0][0x17c], !P0 ;  /* 0x00005f0004007a0c */ /* 0x000fe20004761270 */
[----:B------:R-:W-:Y:S01]  /*9a60*/  IMAD.MOV.U32 R14, RZ, RZ, R100 ;  /* 0x000000ffff0e7224 */ /* 0x000fe200078e0064 */
[C---:B------:R-:W-:Y:S01]  /*9a70*/  IADD3 R4, R3.reuse, 0x4, RZ ;  /* 0x0000000403047810 */ /* 0x040fe20007ffe0ff */
[----:B------:R-:W-:Y:S01]  /*9a80*/  IMAD.MOV.U32 R15, RZ, RZ, R101 ;  /* 0x000000ffff0f7224 */ /* 0x000fe200078e0065 */
[----:B------:R-:W-:Y:S01]  /*9a90*/  ISETP.LT.AND P1, PT, R6, c[0x0][0x17c], !P0 ;  /* 0x00005f0006007a0c */ /* 0x000fe20004721270 */
        /* <DEDUP_REMOVED lines=8> */
[----:B-1----:R-:W-:-:S02]  /*9b20*/  IMAD.SHL.U32 R0, R112, 0x200, RZ ;  /* 0x0000020070007824 */ /* 0x002fc400078e00ff */
[----:B------:R-:W-:Y:S02]  /*9b30*/  IMAD.SHL.U32 R5, R112, 0x20, RZ ;  /* 0x0000002070057824 */ /* 0x000fe400078e00ff */
[----:B------:R-:W-:Y:S01]  /*9b40*/  IMAD.MOV.U32 R8, RZ, RZ, R80 ;  /* 0x000000ffff087224 */ /* 0x000fe200078e0050 */
[----:B------:R-:W-:Y:S01]  /*9b50*/  LOP3.LUT R0, R0, 0x3000, RZ, 0xc0, !PT ;  /* 0x0000300000007812 */ /* 0x000fe200078ec0ff */
[----:B------:R-:W-:Y:S02]  /*9b60*/  IMAD.MOV.U32 R9, RZ, RZ, R81 ;  /* 0x000000ffff097224 */ /* 0x000fe400078e0051 */
[----:B------:R-:W-:Y:S01]  /*9b70*/  IMAD.MOV.U32 R84, RZ, RZ, R82 ;  /* 0x000000ffff547224 */ /* 0x000fe200078e0052 */
[----:B------:R-:W-:Y:S01]  /*9b80*/  LOP3.LUT R5, R0, 0x60, R5, 0xf8, !PT ;  /* 0x0000006000057812 */ /* 0x000fe200078ef805 */
[----:B------:R-:W-:Y:S02]  /*9b90*/  IMAD.SHL.U32 R0, R112, 0x4, RZ ;  /* 0x0000000470007824 */ /* 0x000fe400078e00ff */
[----:B------:R-:W-:-:S02]  /*9ba0*/  IMAD.MOV.U32 R85, RZ, RZ, R83 ;  /* 0x000000ffff557224 */ /* 0x000fc400078e0053 */
[----:B------:R-:W-:Y:S01]  /*9bb0*/  IMAD.MOV.U32 R12, RZ, RZ, R96 ;  /* 0x000000ffff0c7224 */ /* 0x000fe200078e0060 */
[----:B------:R-:W-:Y:S01]  /*9bc0*/  LOP3.LUT R5, R5, 0x170, R0, 0x78, !PT ;  /* 0x0000017005057812 */ /* 0x000fe200078e7800 */
[----:B------:R-:W-:Y:S02]  /*9bd0*/  IMAD.MOV.U32 R13, RZ, RZ, R97 ;  /* 0x000000ffff0d7224 */ /* 0x000fe400078e0061 */
[----:B------:R-:W-:Y:S02]  /*9be0*/  IMAD.MOV.U32 R100, RZ, RZ, R98 ;  /* 0x000000ffff647224 */ /* 0x000fe400078e0062 */
[----:B------:R-:W-:Y:S01]  /*9bf0*/  IMAD.IADD R236, R5, 0x1, R236 ;  /* 0x0000000105ec7824 */ /* 0x000fe200078e02ec */
[----:B------:R-:W-:Y:S01]  /*9c00*/  BAR.SYNC.DEFER_BLOCKING 0x0 ;  /* 0x0000000000007b1d */ /* 0x000fe20000010000 */
[----:B------:R-:W-:Y:S02]  /*9c10*/  IMAD.MOV.U32 R5, RZ, RZ, R65 ;  /* 0x000000ffff057224 */ /* 0x000fe400078e0041 */
[----:B------:R-:W-:-:S02]  /*9c20*/  IMAD.MOV.U32 R101, RZ, RZ, R99 ;  /* 0x000000ffff657224 */ /* 0x000fc400078e0063 */
[C---:B------:R-:W-:Y:S01]  /*9c30*/  IMAD.SHL.U32 R2, R112.reuse, 0x800, RZ ;  /* 0x0000080070027824 */ /* 0x040fe200078e00ff */
[----:B------:R-:W-:Y:S01]  /*9c40*/  LOP3.LUT R112, R112, 0x7f, RZ, 0xc0, !PT ;  /* 0x0000007f70707812 */ /* 0x000fe200078ec0ff */
[----:B------:R-:W-:Y:S02]  /*9c50*/  IMAD.MOV.U32 R46, RZ, RZ, R76 ;  /* 0x000000ffff2e7224 */ /* 0x000fe400078e004c */
[----:B------:R-:W-:Y:S01]  /*9c60*/  IMAD.MOV.U32 R47, RZ, RZ, R77 ;  /* 0x000000ffff2f7224 */ /* 0x000fe200078e004d */
[----:B------:R-:W-:Y:S01]  /*9c70*/  LOP3.LUT R2, R2, 0x3000, RZ, 0xc0, !PT ;  /* 0x0000300002027812 */ /* 0x000fe200078ec0ff */
[----:B------:R-:W-:Y:S02]  /*9c80*/  IMAD.MOV.U32 R64, RZ, RZ, R54 ;  /* 0x000000ffff407224 */ /* 0x000fe400078e0036 */
[----:B------:R-:W-:Y:S02]  /*9c90*/  IMAD.MOV.U32 R65, RZ, RZ, R55 ;  /* 0x000000ffff417224 */ /* 0x000fe400078e0037 */
[----:B------:R-:W-:-:S02]  /*9ca0*/  IMAD R36, R112, 0x10, R2 ;  /* 0x0000001070247824 */ /* 0x000fc400078e0202 */
[----:B------:R-:W-:Y:S02]  /*9cb0*/  IMAD.MOV.U32 R44, RZ, RZ, R72 ;  /* 0x000000ffff2c7224 */ /* 0x000fe400078e0048 */
[----:B------:R-:W-:Y:S01]  /*9cc0*/  IMAD.MOV.U32 R45, RZ, RZ, R73 ;  /* 0x000000ffff2d7224 */ /* 0x000fe200078e0049 */
[C---:B------:R-:W-:Y:S01]  /*9cd0*/  LOP3.LUT R42, R36.reuse, 0x20, RZ, 0x3c, !PT ;  /* 0x00000020242a7812 */ /* 0x040fe200078e3cff */
[----:B------:R-:W-:Y:S01]  /*9ce0*/  IMAD.MOV.U32 R76, RZ, RZ, R74 ;  /* 0x000000ffff4c7224 */ /* 0x000fe200078e004a */
[C---:B------:R-:W-:Y:S01]  /*9cf0*/  LOP3.LUT R41, R36.reuse, 0x40, RZ, 0x3c, !PT ;  /* 0x0000004024297812 */ /* 0x040fe200078e3cff */
[----:B------:R-:W-:Y:S01]  /*9d00*/  IMAD.MOV.U32 R77, RZ, RZ, R75 ;  /* 0x000000ffff4d7224 */ /* 0x000fe200078e004b */
[----:B------:R1:W-:Y:S01]  /*9d10*/  STS.128 [R236], R4 ;  /* 0x00000004ec007388 */ /* 0x0003e20000000c00 */
[----:B------:R-:W-:Y:S01]  /*9d20*/  LOP3.LUT R40, R36, 0x60, RZ, 0x3c, !PT ;  /* 0x0000006024287812 */ /* 0x000fe200078e3cff */
[----:B------:R-:W-:Y:S02]  /*9d30*/  IMAD.MOV.U32 R54, RZ, RZ, R48 ;  /* 0x000000ffff367224 */ /* 0x000fe400078e0030 */
[----:B------:R-:W-:Y:S01]  /*9d40*/  STS.128 [R236+0x80], R68 ;  /* 0x00008044ec007388 */ /* 0x000fe20000000c00 */
[----:B------:R-:W-:-:S02]  /*9d50*/  IMAD.MOV.U32 R55, RZ, RZ, R49 ;  /* 0x000000ffff377224 */ /* 0x000fc400078e0031 */
[----:B------:R-:W-:Y:S01]  /*9d60*/  IMAD.MOV.U32 R66, RZ, RZ, R50 ;  /* 0x000000ffff427224 */ /* 0x000fe200078e0032 */
[----:B------:R-:W-:Y:S01]  /*9d70*/  STS.128 [R236+0x200], R8 ;  /* 0x00020008ec007388 */ /* 0x000fe20000000c00 */
[----:B------:R-:W-:Y:S02]  /*9d80*/  IMAD.MOV.U32 R67, RZ, RZ, R51 ;  /* 0x000000ffff437224 */ /* 0x000fe400078e0033 */
[----:B------:R-:W-:Y:S01]  /*9d90*/  IMAD R2, R235, c[0x0][0x194], RZ ;  /* 0x00006500eb027a24 */ /* 0x000fe200078e02ff */
[----:B------:R-:W-:Y:S01]  /*9da0*/  STS.128 [R236+0x280], R84 ;  /* 0x00028054ec007388 */ /* 0x000fe20000000c00 */
[----:B------:R-:W-:Y:S02]  /*9db0*/  IMAD R37, R3, c[0x0][0x198], RZ ;  /* 0x0000660003257a24 */ /* 0x000fe400078e02ff */
[----:B-1----:R-:W-:Y:S01]  /*9dc0*/  IMAD.MOV.U32 R6, RZ, RZ, R56 ;  /* 0x000000ffff067224 */ /* 0x002fe200078e0038 */
[----:B------:R-:W-:Y:S01]  /*9dd0*/  STS.128 [R236+0x400], R12 ;  /* 0x0004000cec007388 */ /* 0x000fe20000000c00 */
[----:B------:R-:W-:Y:S01]  /*9de0*/  IMAD.MOV.U32 R7, RZ, RZ, R57 ;  /* 0x000000ffff077224 */ /* 0x000fe200078e0039 */
[C---:B------:R-:W-:Y:S01]  /*9df0*/  LEA R0, P6, R2.reuse, c[0x0][0x170], 0x2 ;  /* 0x00005c0002007a11 */ /* 0x040fe200078c10ff */
[----:B------:R-:W-:Y:S01]  /*9e00*/  IMAD.MOV.U32 R4, RZ, RZ, R60 ;  /* 0x000000ffff047224 */ /* 0x000fe200078e003c */
[----:B------:R-:W-:Y:S01]  /*9e10*/  STS.128 [R236+0x480], R100 ;  /* 0x00048064ec007388 */ /* 0x000fe20000000c00 */
[----:B------:R-:W-:Y:S01]  /*9e20*/  IMAD.MOV.U32 R5, RZ, RZ, R61 ;  /* 0x000000ffff057224 */ /* 0x000fe200078e003d */
[----:B------:R-:W-:Y:S01]  /*9e30*/  LEA.HI.X.SX32 R2, R2, c[0x0][0x174], 0x2, P6 ;  /* 0x00005d0002027a11 */ /* 0x000fe200030f16ff */
[----:B------:R-:W-:Y:S01]  /*9e40*/  IMAD.MOV.U32 R56, RZ, RZ, R62 ;  /* 0x000000ffff387224 */ /* 0x000fe200078e003e */
[C---:B------:R-:W-:Y:S01]  /*9e50*/  LEA R38, P6, R37.reuse, R0, 0x2 ;  /* 0x0000000025267211 */ /* 0x040fe200078c10ff */
[----:B------:R-:W-:Y:S01]  /*9e60*/  IMAD.MOV.U32 R57, RZ, RZ, R63 ;  /* 0x000000ffff397224 */ /* 0x000fe200078e003f */
[----:B------:R-:W-:Y:S01]  /*9e70*/  STS.128 [R236+0x600], R4 ;  /* 0x00060004ec007388 */ /* 0x000fe20000000c00 */
[----:B------:R-:W-:Y:S01]  /*9e80*/  IMAD.MOV.U32 R62, RZ, RZ, R92 ;  /* 0x000000ffff3e7224 */ /* 0x000fe200078e005c */
[C---:B------:R-:W-:Y:S01]  /*9e90*/  IADD3 R43, R37.reuse, c[0x0][0x198], RZ ;  /* 0x00006600252b7a10 */ /* 0x040fe20007ffe0ff */
[----:B------:R-:W-:Y:S01]  /*9ea0*/  IMAD.MOV.U32 R63, RZ, RZ, R93 ;  /* 0x000000ffff3f7224 */ /* 0x000fe200078e005d */
[----:B------:R1:W-:Y:S01]  /*9eb0*/  STS.128 [R236+0x680], R56 ;  /* 0x00068038ec007388 */ /* 0x0003e20000000c00 */
[----:B------:R-:W-:Y:S01]  /*9ec0*/  IMAD.MOV.U32 R60, RZ, RZ, R88 ;  /* 0x000000ffff3c7224 */ /* 0x000fe200078e0058 */
[----:B------:R-:W-:Y:S01]  /*9ed0*/  LEA.HI.X.SX32 R39, R37, R2, 0x2, P6 ;  /* 0x0000000225277211 */ /* 0x000fe200030f16ff */
[----:B------:R-:W-:Y:S01]  /*9ee0*/  IMAD.MOV.U32 R61, RZ, RZ, R89 ;  /* 0x000000ffff3d7224 */ /* 0x000fe200078e0059 */
[----:B------:R-:W-:Y:S01]  /*9ef0*/  BAR.SYNC.DEFER_BLOCKING 0x0 ;  /* 0x0000000000007b1d */ /* 0x000fe20000010000 */
[----:B------:R-:W-:Y:S01]  /*9f00*/  IMAD.MOV.U32 R92, RZ, RZ, R90 ;  /* 0x000000ffff5c7224 */ /* 0x000fe200078e005a */
[----:B------:R-:W-:Y:S01]  /*9f10*/  IADD3 R37, R3, 0x5, RZ ;  /* 0x0000000503257810 */ /* 0x000fe20007ffe0ff */
[----:B------:R-:W-:-:S02]  /*9f20*/  IMAD.MOV.U32 R93, RZ, RZ, R91 ;  /* 0x000000ffff5d7224 */ /* 0x000fc400078e005b */
[----:B-1----:R-:W-:Y:S02]  /*9f30*/  IMAD.MOV.U32 R58, RZ, RZ, R108 ;  /* 0x000000ffff3a7224 */ /* 0x002fe400078e006c */
[----:B------:R-:W-:Y:S02]  /*9f40*/  IMAD.MOV.U32 R59, RZ, RZ, R109 ;  /* 0x000000ffff3b7224 */ /* 0x000fe400078e006d */
[----:B------:R-:W-:Y:S02]  /*9f50*/  IMAD.MOV.U32 R56, RZ, RZ, R104 ;  /* 0x000000ffff387224 */ /* 0x000fe400078e0068 */
[----:B------:R-:W-:Y:S02]  /*9f60*/  IMAD.MOV.U32 R57, RZ, RZ, R105 ;  /* 0x000000ffff397224 */ /* 0x000fe400078e0069 */
[----:B------:R-:W-:Y:S02]  /*9f70*/  IMAD.MOV.U32 R108, RZ, RZ, R106 ;  /* 0x000000ffff6c7224 */ /* 0x000fe400078e006a */
[----:B------:R-:W-:Y:S01]  /*9f80*/  IMAD.MOV.U32 R109, RZ, RZ, R107 ;  /* 0x000000ffff6d7224 */ /* 0x000fe200078e006b */
[----:B------:R-:W1:Y:S04]  /*9f90*/  LDS.128 R32, [R36] ;  /* 0x0000000024207984 */ /* 0x000e680000000c00 */
[----:B------:R-:W-:Y:S04]  /*9fa0*/  LDS.128 R16, [R36+0x800] ;  /* 0x0008000024107984 */ /* 0x000fe80000000c00 */
[----:B------:R-:W2:Y:S04]  /*9fb0*/  LDS.128 R28, [R42] ;  /* 0x000000002a1c7984 */ /* 0x000ea80000000c00 */
[----:B------:R-:W-:Y:S04]  /*9fc0*/  LDS.128 R12, [R42+0x800] ;  /* 0x000800002a0c7984 */ /* 0x000fe80000000c00 */
[----:B------:R-:W3:Y:S04]  /*9fd0*/  LDS.128 R24, [R41] ;  /* 0x0000000029187984 */ /* 0x000ee80000000c00 */
[----:B------:R-:W-:Y:S04]  /*9fe0*/  LDS.128 R8, [R41+0x800] ;  /* 0x0008000029087984 */ /* 0x000fe80000000c00 */
[----:B------:R-:W4:Y:S04]  /*9ff0*/  LDS.128 R20, [R40] ;  /* 0x0000000028147984 */ /* 0x000f280000000c00 */
[----:B------:R-:W5:Y:S04]  /*a000*/  LDS.128 R4, [R40+0x800] ;  /* 0x0008000028047984 */ /* 0x000f680000000c00 */
[----:B------:R-:W-:Y:S06]  /*a010*/  BAR.SYNC.DEFER_BLOCKING 0x0 ;  /* 0x0000000000007b1d */ /* 0x000fec0000010000 */
[----:B------:R1:W-:Y:S04]  /*a020*/  STS.128 [R236], R44 ;  /* 0x0000002cec007388 */ /* 0x0003e80000000c00 */
[----:B------:R-:W-:Y:S04]  /*a030*/  STS.128 [R236+0x80], R76 ;  /* 0x0000804cec007388 */ /* 0x000fe80000000c00 */
[----:B------:R-:W-:Y:S04]  /*a040*/  STS.128 [R236+0x200], R60 ;  /* 0x0002003cec007388 */ /* 0x000fe80000000c00 */
[----:B------:R-:W-:Y:S04]  /*a050*/  STS.128 [R236+0x280], R92 ;  /* 0x0002805cec007388 */ /* 0x000fe80000000c00 */
[----:B------:R-:W-:Y:S01]  /*a060*/  STS.128 [R236+0x400], R56 ;  /* 0x00040038ec007388 */ /* 0x000fe20000000c00 */
[----:B-1----:R-:W-:-:S02]  /*a070*/  LEA R44, P6, R43, R0, 0x2 ;  /* 0x000000002b2c7211 */ /* 0x002fc400078c10ff */
[C---:B------:R-:W-:Y:S01]  /*a080*/  IADD3 R47, R43.reuse, c[0x0][0x198], RZ ;  /* 0x000066002b2f7a10 */ /* 0x040fe20007ffe0ff */
[----:B------:R-:W-:Y:S01]  /*a090*/  STS.128 [R236+0x480], R108 ;  /* 0x0004806cec007388 */ /* 0x000fe20000000c00 */
[----:B------:R-:W-:Y:S02]  /*a0a0*/  LEA.HI.X.SX32 R45, R43, R2, 0x2, P6 ;  /* 0x000000022b2d7211 */ /* 0x000fe400030f16ff */
[C---:B------:R-:W-:Y:S01]  /*a0b0*/  LEA R46, P6, R47.reuse, R0, 0x2 ;  /* 0x000000002f2e7211 */ /* 0x040fe200078c10ff */
[----:B------:R-:W-:Y:S01]  /*a0c0*/  STS.128 [R236+0x600], R52 ;  /* 0x00060034ec007388 */ /* 0x000fe20000000c00 */
[C---:B------:R-:W-:Y:S02]  /*a0d0*/  IADD3 R43, R47.reuse, c[0x0][0x198], RZ ;  /* 0x000066002f2b7a10 */ /* 0x040fe40007ffe0ff */
[----:B------:R-:W-:Y:S01]  /*a0e0*/  LEA.HI.X.SX32 R47, R47, R2, 0x2, P6 ;  /* 0x000000022f2f7211 */ /* 0x000fe200030f16ff */
[----:B------:R-:W-:Y:S04]  /*a0f0*/  STS.128 [R236+0x680], R64 ;  /* 0x00068040ec007388 */ /* 0x000fe80000000c00 */
[----:B------:R-:W-:Y:S01]  /*a100*/  BAR.SYNC.DEFER_BLOCKING 0x0 ;  /* 0x0000000000007b1d */ /* 0x000fe20000010000 */
[----:B------:R-:W-:-:S04]  /*a110*/  LEA R48, P6, R43, R0, 0x2 ;  /* 0x000000002b307211 */ /* 0x000fc800078c10ff */
[----:B------:R-:W-:Y:S01]  /*a120*/  LEA.HI.X.SX32 R49, R43, R2, 0x2, P6 ;  /* 0x000000022b317211 */ /* 0x000fe200030f16ff */
[----:B------:R1:W-:Y:S01]  /*a130*/  @P2 STG.E [R38.64], R32 ;  /* 0x0000002026002986 */ /* 0x0003e2000c101904 */
[----:B------:R-:W-:Y:S02]  /*a140*/  ISETP.LT.AND P2, PT, R37, c[0x0][0x17c], !P0 ;  /* 0x00005f0025007a0c */ /* 0x000fe40004741270 */
[----:B------:R-:W-:Y:S01]  /*a150*/  IADD3 R37, R3, 0x6, RZ ;  /* 0x0000000603257810 */ /* 0x000fe20007ffe0ff */
[----:B------:R-:W-:Y:S03]  /*a160*/  @P3 STG.E [R44.64], R33 ;  /* 0x000000212c003986 */ /* 0x000fe6000c101904 */
[----:B------:R-:W-:Y:S01]  /*a170*/  ISETP.LT.AND P3, PT, R37, c[0x0][0x17c], !P0 ;  /* 0x00005f0025007a0c */ /* 0x000fe20004761270 */
[----:B--2---:R2:W-:Y:S01]  /*a180*/  @P5 STG.E [R46.64], R28 ;  /* 0x0000001c2e005986 */ /* 0x0045e2000c101904 */
[----:B------:R-:W-:-:S02]  /*a190*/  IADD3 R37, R3, 0x7, RZ ;  /* 0x0000000703257810 */ /* 0x000fc40007ffe0ff */
[----:B-1----:R-:W-:Y:S01]  /*a1a0*/  IADD3 R39, R43, c[0x0][0x198], RZ ;  /* 0x000066002b277a10 */ /* 0x002fe20007ffe0ff */
[----:B------:R1:W-:Y:S01]  /*a1b0*/  @P1 STG.E [R48.64], R29 ;  /* 0x0000001d30001986 */ /* 0x0003e2000c101904 */
[----:B------:R-:W-:Y:S02]  /*a1c0*/  ISETP.LT.AND P5, PT, R37, c[0x0][0x17c], !P0 ;  /* 0x00005f0025007a0c */ /* 0x000fe400047a1270 */
[----:B------:R-:W-:Y:S02]  /*a1d0*/  IADD3 R32, R3, 0x8, RZ ;  /* 0x0000000803207810 */ /* 0x000fe40007ffe0ff */
[C---:B------:R-:W-:Y:S02]  /*a1e0*/  LEA R38, P6, R39.reuse, R0, 0x2 ;  /* 0x0000000027267211 */ /* 0x040fe400078c10ff */
[C---:B------:R-:W-:Y:S02]  /*a1f0*/  IADD3 R37, R39.reuse, c[0x0][0x198], RZ ;  /* 0x0000660027257a10 */ /* 0x040fe40007ffe0ff */
[----:B------:R-:W-:-:S02]  /*a200*/  LEA.HI.X.SX32 R39, R39, R2, 0x2, P6 ;  /* 0x0000000227277211 */ /* 0x000fc400030f16ff */
[----:B------:R-:W-:Y:S02]  /*a210*/  ISETP.LT.AND P1, PT, R32, c[0x0][0x17c], !P0 ;  /* 0x00005f0020007a0c */ /* 0x000fe40004721270 */
[----:B------:R-:W-:Y:S01]  /*a220*/  LEA R32, P6, R37, R0, 0x2 ;  /* 0x0000000025207211 */ /* 0x000fe200078c10ff */
[----:B---3--:R3:W-:Y:S01]  /*a230*/  @P4 STG.E [R38.64], R24 ;  /* 0x0000001826004986 */ /* 0x0087e2000c101904 */
[----:B--2---:R-:W-:Y:S02]  /*a240*/  IADD3 R28, R3, 0x9, RZ ;  /* 0x00000009031c7810 */ /* 0x004fe40007ffe0ff */
[C---:B------:R-:W-:Y:S02]  /*a250*/  IADD3 R43, R37.reuse, c[0x0][0x198], RZ ;  /* 0x00006600252b7a10 */ /* 0x040fe40007ffe0ff */
[----:B------:R-:W-:Y:S02]  /*a260*/  LEA.HI.X.SX32 R33, R37, R2, 0x2, P6 ;  /* 0x0000000225217211 */ /* 0x000fe400030f16ff */
[----:B------:R-:W-:-:S02]  /*a270*/  ISETP.LT.AND P4, PT, R28, c[0x0][0x17c], !P0 ;  /* 0x00005f001c007a0c */ /* 0x000fc40004781270 */
[----:B------:R-:W-:Y:S01]  /*a280*/  IADD3 R28, R3, 0xa, RZ ;  /* 0x0000000a031c7810 */ /* 0x000fe20007ffe0ff */
[----:B------:R2:W-:Y:S01]  /*a290*/  @P2 STG.E [R32.64], R25 ;  /* 0x0000001920002986 */ /* 0x0005e2000c101904 */
[C---:B------:R-:W-:Y:S02]  /*a2a0*/  LEA R44, P6, R43.reuse, R0, 0x2 ;  /* 0x000000002b2c7211 */ /* 0x040fe400078c10ff */
[C---:B-1----:R-:W-:Y:S02]  /*a2b0*/  IADD3 R29, R43.reuse, c[0x0][0x198], RZ ;  /* 0x000066002b1d7a10 */ /* 0x042fe40007ffe0ff */
[----:B------:R-:W-:Y:S02]  /*a2c0*/  LEA.HI.X.SX32 R45, R43, R2, 0x2, P6 ;  /* 0x000000022b2d7211 */ /* 0x000fe400030f16ff */
[----:B------:R-:W-:Y:S02]  /*a2d0*/  ISETP.LT.AND P2, PT, R28, c[0x0][0x17c], !P0 ;  /* 0x00005f001c007a0c */ /* 0x000fe40004741270 */
[C---:B------:R-:W-:Y:S01]  /*a2e0*/  LEA R28, P6, R29.reuse, R0, 0x2 ;  /* 0x000000001d1c7211 */ /* 0x040fe200078c10ff */
[----:B----4-:R1:W-:Y:S01]  /*a2f0*/  @P3 STG.E [R44.64], R20 ;  /* 0x000000142c003986 */ /* 0x0103e2000c101904 */
[----:B------:R-:W-:-:S02]  /*a300*/  IADD3 R43, R29, c[0x0][0x198], RZ ;  /* 0x000066001d2b7a10 */ /* 0x000fc40007ffe0ff */
[----:B------:R-:W-:Y:S02]  /*a310*/  LEA.HI.X.SX32 R29, R29, R2, 0x2, P6 ;  /* 0x000000021d1d7211 */ /* 0x000fe400030f16ff */
[----:B---3--:R-:W-:Y:S02]  /*a320*/  LEA R38, P6, R43, R0, 0x2 ;  /* 0x000000002b267211 */ /* 0x008fe400078c10ff */
[----:B------:R-:W-:Y:S01]  /*a330*/  IADD3 R24, R3, 0xc, RZ ;  /* 0x0000000c03187810 */ /* 0x000fe20007ffe0ff */
[----:B------:R-:W-:Y:S01]  /*a340*/  @P5 STG.E [R28.64], R21 ;  /* 0x000000151c005986 */ /* 0x000fe2000c101904 */
[C---:B--2---:R-:W-:Y:S02]  /*a350*/  IADD3 R25, R43.reuse, c[0x0][0x198], RZ ;  /* 0x000066002b197a10 */ /* 0x044fe40007ffe0ff */
[----:B------:R-:W-:Y:S02]  /*a360*/  LEA.HI.X.SX32 R39, R43, R2, 0x2, P6 ;  /* 0x000000022b277211 */ /* 0x000fe400030f16ff */
[----:B------:R-:W-:-:S02]  /*a370*/  ISETP.LT.AND P5, PT, R24, c[0x0][0x17c], !P0 ;  /* 0x00005f0018007a0c */ /* 0x000fc400047a1270 */
[----:B------:R-:W-:Y:S01]  /*a380*/  LEA R24, P6, R25, R0, 0x2 ;  /* 0x0000000019187211 */ /* 0x000fe200078c10ff */
[----:B------:R2:W-:Y:S01]  /*a390*/  @P1 STG.E [R38.64], R16 ;  /* 0x0000001026001986 */ /* 0x0005e2000c101904 */
[C---:B------:R-:W-:Y:S02]  /*a3a0*/  IADD3 R32, R3.reuse, 0xd, RZ ;  /* 0x0000000d03207810 */ /* 0x040fe40007ffe0ff */
[----:B------:R-:W-:Y:S02]  /*a3b0*/  IADD3 R37, R3, 0xb, RZ ;  /* 0x0000000b03257810 */ /* 0x000fe40007ffe0ff */
[C---:B------:R-:W-:Y:S02]  /*a3c0*/  IADD3 R33, R25.reuse, c[0x0][0x198], RZ ;  /* 0x0000660019217a10 */ /* 0x040fe40007ffe0ff */
[----:B------:R-:W-:Y:S02]  /*a3d0*/  LEA.HI.X.SX32 R25, R25, R2, 0x2, P6 ;  /* 0x0000000219197211 */ /* 0x000fe400030f16ff */
[----:B------:R-:W-:-:S02]  /*a3e0*/  ISETP.LT.AND P1, PT, R32, c[0x0][0x17c], !P0 ;  /* 0x00005f0020007a0c */ /* 0x000fc40004721270 */
[----:B------:R-:W-:Y:S01]  /*a3f0*/  ISETP.LT.AND P3, PT, R37, c[0x0][0x17c], !P0 ;  /* 0x00005f0025007a0c */ /* 0x000fe20004761270 */
[----:B------:R3:W-:Y:S01]  /*a400*/  @P4 STG.E [R24.64], R17 ;  /* 0x0000001118004986 */ /* 0x0007e2000c101904 */
[----:B-1----:R-:W-:Y:S02]  /*a410*/  IADD3 R20, R3, 0xe, RZ ;  /* 0x0000000e03147810 */ /* 0x002fe40007ffe0ff */
[C---:B------:R-:W-:Y:S02]  /*a420*/  LEA R32, P6, R33.reuse, R0, 0x2 ;  /* 0x0000000021207211 */ /* 0x040fe400078c10ff */
[C---:B------:R-:W-:Y:S02]  /*a430*/  IADD3 R37, R33.reuse, c[0x0][0x198], RZ ;  /* 0x0000660021257a10 */ /* 0x040fe40007ffe0ff */
[----:B------:R-:W-:Y:S02]  /*a440*/  LEA.HI.X.SX32 R33, R33, R2, 0x2, P6 ;  /* 0x0000000221217211 */ /* 0x000fe400030f16ff */
[----:B------:R-:W-:-:S02]  /*a450*/  ISETP.LT.AND P4, PT, R20, c[0x0][0x17c], !P0 ;  /* 0x00005f0014007a0c */ /* 0x000fc40004781270 */
[----:B------:R-:W-:Y:S01]  /*a460*/  LEA R20, P6, R37, R0, 0x2 ;  /* 0x0000000025147211 */ /* 0x000fe200078c10ff */
[----:B------:R1:W-:Y:S01]  /*a470*/  @P2 STG.E [R32.64], R12 ;  /* 0x0000000c20002986 */ /* 0x0003e2000c101904 */
[----:B--2---:R-:W-:Y:S02]  /*a480*/  IADD3 R16, R3, 0xf, RZ ;  /* 0x0000000f03107810 */ /* 0x004fe40007ffe0ff */
[C---:B------:R-:W-:Y:S02]  /*a490*/  IADD3 R29, R37.reuse, c[0x0][0x198], RZ ;  /* 0x00006600251d7a10 */ /* 0x040fe40007ffe0ff */
[----:B------:R-:W-:Y:S02]  /*a4a0*/  LEA.HI.X.SX32 R21, R37, R2, 0x2, P6 ;  /* 0x0000000225157211 */ /* 0x000fe400030f16ff */
[----:B------:R-:W-:Y:S02]  /*a4b0*/  ISETP.LT.AND P2, PT, R16, c[0x0][0x17c], !P0 ;  /* 0x00005f0010007a0c */ /* 0x000fe40004741270 */
[----:B------:R-:W-:Y:S01]  /*a4c0*/  IADD3 R16, R3, 0x10, RZ ;  /* 0x0000001003107810 */ /* 0x000fe20007ffe0ff */
[----:B------:R2:W-:Y:S01]  /*a4d0*/  @P3 STG.E [R20.64], R13 ;  /* 0x0000000d14003986 */ /* 0x0005e2000c101904 */
[----:B------:R-:W-:-:S02]  /*a4e0*/  LEA R28, P6, R29, R0, 0x2 ;  /* 0x000000001d1c7211 */ /* 0x000fc400078c10ff */
[C---:B---3--:R-:W-:Y:S02]  /*a4f0*/  IADD3 R17, R29.reuse, c[0x0][0x198], RZ ;  /* 0x000066001d117a10 */ /* 0x048fe40007ffe0ff */
[----:B------:R-:W-:Y:S02]  /*a500*/  LEA.HI.X.SX32 R29, R29, R2, 0x2, P6 ;  /* 0x000000021d1d7211 */ /* 0x000fe400030f16ff */
[----:B------:R-:W-:Y:S02]  /*a510*/  ISETP.LT.AND P3, PT, R16, c[0x0][0x17c], !P0 ;  /* 0x00005f0010007a0c */ /* 0x000fe40004761270 */
[----:B------:R-:W-:Y:S01]  /*a520*/  LEA R16, P6, R17, R0, 0x2 ;  /* 0x0000000011107211 */ /* 0x000fe200078c10ff */
[----:B------:R3:W-:Y:S01]  /*a530*/  @P5 STG.E [R28.64], R8 ;  /* 0x000000081c005986 */ /* 0x0007e2000c101904 */
[----:B------:R-:W-:Y:S02]  /*a540*/  IADD3 R24, R3, 0x11, RZ ;  /* 0x0000001103187810 */ /* 0x000fe40007ffe0ff */
[----:B------:R-:W-:-:S02]  /*a550*/  IADD3 R25, R17, c[0x0][0x198], RZ ;  /* 0x0000660011197a10 */ /* 0x000fc40007ffe0ff */
[----:B------:R-:W-:Y:S02]  /*a560*/  LEA.HI.X.SX32 R17, R17, R2, 0x2, P6 ;  /* 0x0000000211117211 */ /* 0x000fe400030f16ff */
[----:B------:R-:W-:Y:S02]  /*a570*/  ISETP.LT.AND P5, PT, R24, c[0x0][0x17c], !P0 ;  /* 0x00005f0018007a0c */ /* 0x000fe400047a1270 */
[----:B------:R-:W-:Y:S01]  /*a580*/  LEA R24, P6, R25, R0, 0x2 ;  /* 0x0000000019187211 */ /* 0x000fe200078c10ff */
[----:B------:R-:W-:Y:S01]  /*a590*/  @P1 STG.E [R16.64], R9 ;  /* 0x0000000910001986 */ /* 0x000fe2000c101904 */
[----:B-1----:R-:W-:Y:S02]  /*a5a0*/  IADD3 R12, R3, 0x12, RZ ;  /* 0x00000012030c7810 */ /* 0x002fe40007ffe0ff */
[C---:B--2---:R-:W-:Y:S02]  /*a5b0*/  IADD3 R13, R25.reuse, c[0x0][0x198], RZ ;  /* 0x00006600190d7a10 */ /* 0x044fe40007ffe0ff */
[----:B------:R-:W-:-:S02]  /*a5c0*/  LEA.HI.X.SX32 R25, R25, R2, 0x2, P6 ;  /* 0x0000000219197211 */ /* 0x000fc400030f16ff */
[----:B------:R-:W-:Y:S02]  /*a5d0*/  ISETP.LT.AND P1, PT, R12, c[0x0][0x17c], !P0 ;  /* 0x00005f000c007a0c */ /* 0x000fe40004721270 */
[----:B------:R-:W-:Y:S01]  /*a5e0*/  LEA R12, P6, R13, R0, 0x2 ;  /* 0x000000000d0c7211 */ /* 0x000fe200078c10ff */
[----:B-----5:R1:W-:Y:S01]  /*a5f0*/  @P4 STG.E [R24.64], R4 ;  /* 0x0000000418004986 */ /* 0x0203e2000c101904 */
[----:B------:R-:W-:Y:S02]  /*a600*/  IADD3 R20, R3, 0x13, RZ ;  /* 0x0000001303147810 */ /* 0x000fe40007ffe0ff */
[C---:B------:R-:W-:Y:S02]  /*a610*/  IADD3 R21, R13.reuse, c[0x0][0x198], RZ ;  /* 0x000066000d157a10 */ /* 0x040fe40007ffe0ff */
[----:B------:R-:W-:Y:S02]  /*a620*/  LEA.HI.X.SX32 R13, R13, R2, 0x2, P6 ;  /* 0x000000020d0d7211 */ /* 0x000fe400030f16ff */
[----:B------:R-:W-:-:S02]  /*a630*/  ISETP.LT.AND P4, PT, R20, c[0x0][0x17c], !P0 ;  /* 0x00005f0014007a0c */ /* 0x000fc40004781270 */
[----:B---3--:R-:W-:Y:S01]  /*a640*/  IADD3 R8, R3, 0x14, RZ ;  /* 0x0000001403087810 */ /* 0x008fe20007ffe0ff */
[----:B------:R2:W-:Y:S01]  /*a650*/  @P2 STG.E [R12.64], R5 ;  /* 0x000000050c002986 */ /* 0x0005e2000c101904 */
[C---:B------:R-:W-:Y:S02]  /*a660*/  LEA R20, P6, R21.reuse, R0, 0x2 ;  /* 0x0000000015147211 */ /* 0x040fe400078c10ff */
[C---:B------:R-:W-:Y:S02]  /*a670*/  IADD3 R29, R21.reuse, c[0x0][0x198], RZ ;  /* 0x00006600151d7a10 */ /* 0x040fe40007ffe0ff */
[----:B------:R-:W-:Y:S02]  /*a680*/  LEA.HI.X.SX32 R21, R21, R2, 0x2, P6 ;  /* 0x0000000215157211 */ /* 0x000fe400030f16ff */
[----:B------:R-:W-:Y:S02]  /*a690*/  ISETP.LT.AND P2, PT, R8, c[0x0][0x17c], !P0 ;  /* 0x00005f0008007a0c */ /* 0x000fe40004741270 */
[----:B------:R-:W-:Y:S01]  /*a6a0*/  LEA R8, P6, R29, R0, 0x2 ;  /* 0x000000001d087211 */ /* 0x000fe200078c10ff */
[----:B------:R-:W-:Y:S01]  /*a6b0*/  @P3 STG.E [R20.64], R34 ;  /* 0x0000002214003986 */ /* 0x000fe2000c101904 */
[----:B-1----:R-:W-:-:S02]  /*a6c0*/  IADD3 R4, R3, 0x15, RZ ;  /* 0x0000001503047810 */ /* 0x002fc40007ffe0ff */
[C---:B------:R-:W-:Y:S02]  /*a6d0*/  IADD3 R17, R29.reuse, c[0x0][0x198], RZ ;  /* 0x000066001d117a10 */ /* 0x040fe40007ffe0ff */
[----:B------:R-:W-:Y:S02]  /*a6e0*/  LEA.HI.X.SX32 R9, R29, R2, 0x2, P6 ;  /* 0x000000021d097211 */ /* 0x000fe400030f16ff */
[----:B------:R-:W-:Y:S02]  /*a6f0*/  ISETP.LT.AND P3, PT, R4, c[0x0][0x17c], !P0 ;  /* 0x00005f0004007a0c */ /* 0x000fe40004761270 */
[----:B------:R-:W-:Y:S01]  /*a700*/  IADD3 R4, R3, 0x16, RZ ;  /* 0x0000001603047810 */ /* 0x000fe20007ffe0ff */
[----:B------:R1:W-:Y:S01]  /*a710*/  @P5 STG.E [R8.64], R35 ;  /* 0x0000002308005986 */ /* 0x0003e2000c101904 */
[C---:B------:R-:W-:Y:S02]  /*a720*/  LEA R16, P6, R17.reuse, R0, 0x2 ;  /* 0x0000000011107211 */ /* 0x040fe400078c10ff */
[----:B--2---:R-:W-:-:S02]  /*a730*/  IADD3 R5, R17, c[0x0][0x198], RZ ;  /* 0x0000660011057a10 */ /* 0x004fc40007ffe0ff */
[----:B------:R-:W-:Y:S02]  /*a740*/  LEA.HI.X.SX32 R17, R17, R2, 0x2, P6 ;  /* 0x0000000211117211 */ /* 0x000fe400030f16ff */
[----:B------:R-:W-:Y:S02]  /*a750*/  ISETP.LT.AND P5, PT, R4, c[0x0][0x17c], !P0 ;  /* 0x00005f0004007a0c */ /* 0x000fe400047a1270 */
[----:B------:R-:W-:Y:S01]  /*a760*/  LEA R4, P6, R5, R0, 0x2 ;  /* 0x0000000005047211 */ /* 0x000fe200078c10ff */
[----:B------:R2:W-:Y:S01]  /*a770*/  @P1 STG.E [R16.64], R30 ;  /* 0x0000001e10001986 */ /* 0x0005e2000c101904 */
[----:B------:R-:W-:Y:S02]  /*a780*/  IADD3 R12, R3, 0x17, RZ ;  /* 0x00000017030c7810 */ /* 0x000fe40007ffe0ff */
[C---:B------:R-:W-:Y:S02]  /*a790*/  IADD3 R13, R5.reuse, c[0x0][0x198], RZ ;  /* 0x00006600050d7a10 */ /* 0x040fe40007ffe0ff */
[----:B------:R-:W-:-:S02]  /*a7a0*/  LEA.HI.X.SX32 R5, R5, R2, 0x2, P6 ;  /* 0x0000000205057211 */ /* 0x000fc400030f16ff */
[----:B------:R-:W-:Y:S02]  /*a7b0*/  ISETP.LT.AND P1, PT, R12, c[0x0][0x17c], !P0 ;  /* 0x00005f000c007a0c */ /* 0x000fe40004721270 */
[----:B------:R-:W-:Y:S01]  /*a7c0*/  LEA R12, P6, R13, R0, 0x2 ;  /* 0x000000000d0c7211 */ /* 0x000fe200078c10ff */
[----:B------:R3:W-:Y:S01]  /*a7d0*/  @P4 STG.E [R4.64], R31 ;  /* 0x0000001f04004986 */ /* 0x0007e2000c101904 */
[----:B-1----:R-:W-:Y:S02]  /*a7e0*/  IADD3 R8, R3, 0x18, RZ ;  /* 0x0000001803087810 */ /* 0x002fe40007ffe0ff */
[C---:B------:R-:W-:Y:S02]  /*a7f0*/  IADD3 R9, R13.reuse, c[0x0][0x198], RZ ;  /* 0x000066000d097a10 */ /* 0x040fe40007ffe0ff */
[----:B------:R-:W-:Y:S02]  /*a800*/  LEA.HI.X.SX32 R13, R13, R2, 0x2, P6 ;  /* 0x000000020d0d7211 */ /* 0x000fe400030f16ff */
[----:B------:R-:W-:-:S02]  /*a810*/  ISETP.LT.AND P4, PT, R8, c[0x0][0x17c], !P0 ;  /* 0x00005f0008007a0c */ /* 0x000fc40004781270 */
[C---:B------:R-:W-:Y:S01]  /*a820*/  LEA R8, P6, R9.reuse, R0, 0x2 ;  /* 0x0000000009087211 */ /* 0x040fe200078c10ff */
[----:B------:R1:W-:Y:S01]  /*a830*/  @P2 STG.E [R12.64], R26 ;  /* 0x0000001a0c002986 */ /* 0x0003e2000c101904 */
[C---:B--2---:R-:W-:Y:S02]  /*a840*/  IADD3 R17, R9.reuse, c[0x0][0x198], RZ ;  /* 0x0000660009117a10 */ /* 0x044fe40007ffe0ff */
[----:B------:R-:W-:Y:S02]  /*a850*/  LEA.HI.X.SX32 R9, R9, R2, 0x2, P6 ;  /* 0x0000000209097211 */ /* 0x000fe400030f16ff */
[C---:B------:R-:W-:Y:S02]  /*a860*/  LEA R16, P6, R17.reuse, R0, 0x2 ;  /* 0x0000000011107211 */ /* 0x040fe400078c10ff */
[C---:B------:R-:W-:Y:S01]  /*a870*/  IADD3 R21, R17.reuse, c[0x0][0x198], RZ ;  /* 0x0000660011157a10 */ /* 0x040fe20007ffe0ff */
[----:B------:R2:W-:Y:S01]  /*a880*/  @P3 STG.E [R8.64], R27 ;  /* 0x0000001b08003986 */ /* 0x0005e2000c101904 */
[----:B------:R-:W-:-:S02]  /*a890*/  LEA.HI.X.SX32 R17, R17, R2, 0x2, P6 ;  /* 0x0000000211117211 */ /* 0x000fc400030f16ff */
[----:B---3--:R-:W-:Y:S02]  /*a8a0*/  LEA R4, P6, R21, R0, 0x2 ;  /* 0x0000000015047211 */ /* 0x008fe400078c10ff */
[----:B-1----:R-:W-:Y:S01]  /*a8b0*/  IADD3 R12, R3, 0x1b, RZ ;  /* 0x0000001b030c7810 */ /* 0x002fe20007ffe0ff */
[----:B------:R1:W-:Y:S01]  /*a8c0*/  @P5 STG.E [R16.64], R22 ;  /* 0x0000001610005986 */ /* 0x0003e2000c101904 */
[----:B------:R-:W-:Y:S02]  /*a8d0*/  IADD3 R13, R21, c[0x0][0x198], RZ ;  /* 0x00006600150d7a10 */ /* 0x000fe40007ffe0ff */
[----:B------:R-:W-:Y:S02]  /*a8e0*/  IADD3 R20, R3, 0x19, RZ ;  /* 0x0000001903147810 */ /* 0x000fe40007ffe0ff */
[----:B------:R-:W-:Y:S02]  /*a8f0*/  LEA.HI.X.SX32 R5, R21, R2, 0x2, P6 ;  /* 0x0000000215057211 */ /* 0x000fe400030f16ff */
[----:B------:R-:W-:-:S02]  /*a900*/  ISETP.LT.AND P5, PT, R12, c[0x0][0x17c], !P0 ;  /* 0x00005f000c007a0c */ /* 0x000fc400047a1270 */
[C---:B------:R-:W-:Y:S01]  /*a910*/  LEA R12, P6, R13.reuse, R0, 0x2 ;  /* 0x000000000d0c7211 */ /* 0x040fe200078c10ff */
[----:B------:R3:W-:Y:S01]  /*a920*/  @P1 STG.E [R4.64], R23 ;  /* 0x0000001704001986 */ /* 0x0007e2000c101904 */
[----:B------:R-:W-:Y:S02]  /*a930*/  ISETP.LT.AND P2, PT, R20, c[0x0][0x17c], !P0 ;  /* 0x00005f0014007a0c */ /* 0x000fe40004741270 */
[----:B--2---:R-:W-:Y:S02]  /*a940*/  IADD3 R9, R13, c[0x0][0x198], RZ ;  /* 0x000066000d097a10 */ /* 0x004fe40007ffe0ff */
[----:B------:R-:W-:Y:S02]  /*a950*/  IADD3 R20, R3, 0x1a, RZ ;  /* 0x0000001a03147810 */ /* 0x000fe40007ffe0ff */
[----:B------:R-:W-:Y:S02]  /*a960*/  LEA.HI.X.SX32 R13, R13, R2, 0x2, P6 ;  /* 0x000000020d0d7211 */ /* 0x000fe400030f16ff */
[----:B------:R-:W-:-:S02]  /*a970*/  LEA R8, P6, R9, R0, 0x2 ;  /* 0x0000000009087211 */ /* 0x000fc400078c10ff */
[----:B------:R-:W-:Y:S01]  /*a980*/  ISETP.LT.AND P3, PT, R20, c[0x0][0x17c], !P0 ;  /* 0x00005f0014007a0c */ /* 0x000fe20004761270 */
[----:B------:R2:W-:Y:S01]  /*a990*/  @P4 STG.E [R12.64], R18 ;  /* 0x000000120c004986 */ /* 0x0005e2000c101904 */
[C---:B------:R-:W-:Y:S02]  /*a9a0*/  IADD3 R21, R9.reuse, c[0x0][0x198], RZ ;  /* 0x0000660009157a10 */ /* 0x040fe40007ffe0ff */
[----:B------:R-:W-:Y:S02]  /*a9b0*/  LEA.HI.X.SX32 R9, R9, R2, 0x2, P6 ;  /* 0x0000000209097211 */ /* 0x000fe400030f16ff */
[----:B-1----:R-:W-:Y:S02]  /*a9c0*/  LEA R16, P6, R21, R0, 0x2 ;  /* 0x0000000015107211 */ /* 0x002fe400078c10ff */
[----:B---3--:R-:W-:Y:S01]  /*a9d0*/  IADD3 R4, R3, 0x1e, RZ ;  /* 0x0000001e03047810 */ /* 0x008fe20007ffe0ff */
[----:B------:R1:W-:Y:S01]  /*a9e0*/  @P2 STG.E [R8.64], R19 ;  /* 0x0000001308002986 */ /* 0x0003e2000c101904 */
[----:B------:R-:W-:-:S02]  /*a9f0*/  IADD3 R23, R21, c[0x0][0x198], RZ ;  /* 0x0000660015177a10 */ /* 0x000fc40007ffe0ff */
[----:B------:R-:W-:Y:S02]  /*aa00*/  IADD3 R20, R3, 0x1c, RZ ;  /* 0x0000001c03147810 */ /* 0x000fe40007ffe0ff */
[----:B------:R-:W-:Y:S02]  /*aa10*/  LEA.HI.X.SX32 R17, R21, R2, 0x2, P6 ;  /* 0x0000000215117211 */ /* 0x000fe400030f16ff */
[----:B------:R-:W-:Y:S02]  /*aa20*/  ISETP.LT.AND P2, PT, R4, c[0x0][0x17c], !P0 ;  /* 0x00005f0004007a0c */ /* 0x000fe40004741270 */
[----:B------:R-:W-:Y:S01]  /*aa30*/  IADD3 R5, R3, 0x1f, RZ ;  /* 0x0000001f03057810 */ /* 0x000fe20007ffe0ff */
[----:B------:R-:W-:Y:S01]  /*aa40*/  @P3 STG.E [R16.64], R14 ;  /* 0x0000000e10003986 */ /* 0x000fe2000c101904 */
[----:B------:R-:W-:Y:S02]  /*aa50*/  LEA R4, P6, R23, R0, 0x2 ;  /* 0x0000000017047211 */ /* 0x000fe400078c10ff */
[----:B------:R-:W-:-:S02]  /*aa60*/  ISETP.LT.AND P1, PT, R20, c[0x0][0x17c], !P0 ;  /* 0x00005f0014007a0c */ /* 0x000fc40004721270 */
[----:B--2---:R-:W-:Y:S02]  /*aa70*/  IADD3 R13, R23, c[0x0][0x198], RZ ;  /* 0x00006600170d7a10 */ /* 0x004fe40007ffe0ff */
[----:B------:R-:W-:Y:S02]  /*aa80*/  ISETP.LT.AND P3, PT, R5, c[0x0][0x17c], !P0 ;  /* 0x00005f0005007a0c */ /* 0x000fe40004761270 */
[----:B------:R-:W-:Y:S02]  /*aa90*/  LEA.HI.X.SX32 R5, R23, R2, 0x2, P6 ;  /* 0x0000000217057211 */ /* 0x000fe400030f16ff */
[----:B------:R-:W-:Y:S02]  /*aaa0*/  LEA R12, P6, R13, R0, 0x2 ;  /* 0x000000000d0c7211 */ /* 0x000fe400078c10ff */
[----:B------:R-:W-:Y:S01]  /*aab0*/  IADD3 R20, R3, 0x1d, RZ ;  /* 0x0000001d03147810 */ /* 0x000fe20007ffe0ff */
[----:B------:R2:W-:Y:S01]  /*aac0*/  @P5 STG.E [R4.64], R15 ;  /* 0x0000000f04005986 */ /* 0x0005e2000c101904 */
[----:B-1----:R-:W-:-:S02]  /*aad0*/  IADD3 R19, R13, c[0x0][0x198], RZ ;  /* 0x000066000d137a10 */ /* 0x002fc40007ffe0ff */
[----:B------:R-:W-:Y:S02]  /*aae0*/  LEA.HI.X.SX32 R13, R13, R2, 0x2, P6 ;  /* 0x000000020d0d7211 */ /* 0x000fe400030f16ff */
[----:B------:R-:W-:Y:S02]  /*aaf0*/  ISETP.LT.AND P4, PT, R20, c[0x0][0x17c], !P0 ;  /* 0x00005f0014007a0c */ /* 0x000fe40004781270 */
[----:B------:R-:W-:Y:S01]  /*ab00*/  IADD3 R9, R3, 0x21, RZ ;  /* 0x0000002103097810 */ /* 0x000fe20007ffe0ff */
[----:B------:R-:W1:Y:S01]  /*ab10*/  LDS.128 R20, [R36] ;  /* 0x0000000024147984 */ /* 0x000e620000000c00 */
[C---:B------:R-:W-:Y:S02]  /*ab20*/  LEA R8, P6, R19.reuse, R0, 0x2 ;  /* 0x0000000013087211 */ /* 0x040fe400078c10ff */
[----:B------:R-:W-:Y:S01]  /*ab30*/  IADD3 R25, R19, c[0x0][0x198], RZ ;  /* 0x0000660013197a10 */ /* 0x000fe20007ffe0ff */
[----:B------:R-:W-:Y:S01]  /*ab40*/  @P1 STG.E [R12.64], R10 ;  /* 0x0000000a0c001986 */ /* 0x000fe2000c101904 */
[----:B------:R-:W-:-:S02]  /*ab50*/  IADD3 R18, R3, 0x20, RZ ;  /* 0x0000002003127810 */ /* 0x000fc40007ffe0ff */
[----:B------:R-:W-:Y:S01]  /*ab60*/  ISETP.LT.AND P1, PT, R9, c[0x0][0x17c], !P0 ;  /* 0x00005f0009007a0c */ /* 0x000fe20004721270 */
[----:B------:R-:W-:Y:S01]  /*ab70*/  LDS.128 R36, [R36+0x800] ;  /* 0x0008000024247984 */ /* 0x000fe20000000c00 */
[----:B------:R-:W-:Y:S02]  /*ab80*/  LEA.HI.X.SX32 R9, R19, R2, 0x2, P6 ;  /* 0x0000000213097211 */ /* 0x000fe400030f16ff */
[C---:B------:R-:W-:Y:S02]  /*ab90*/  LEA R24, P6, R25.reuse, R0, 0x2 ;  /* 0x0000000019187211 */ /* 0x040fe400078c10ff */
[----:B------:R-:W-:Y:S01]  /*aba0*/  ISETP.LT.AND P5, PT, R18, c[0x0][0x17c], !P0 ;  /* 0x00005f0012007a0c */ /* 0x000fe200047a1270 */
[----:B------:R3:W-:Y:S01]  /*abb0*/  @P4 STG.E [R8.64], R11 ;  /* 0x0000000b08004986 */ /* 0x0007e2000c101904 */
[C---:B--2---:R-:W-:Y:S02]  /*abc0*/  IADD3 R15, R25.reuse, c[0x0][0x198], RZ ;  /* 0x00006600190f7a10 */ /* 0x044fe40007ffe0ff */
[----:B------:R-:W-:Y:S01]  /*abd0*/  LEA.HI.X.SX32 R25, R25, R2, 0x2, P6 ;  /* 0x0000000219197211 */ /* 0x000fe200030f16ff */
[----:B------:R-:W2:Y:S01]  /*abe0*/  LDS.128 R16, [R42] ;  /* 0x000000002a107984 */ /* 0x000ea20000000c00 */
[----:B------:R-:W-:-:S02]  /*abf0*/  IADD3 R14, R3, 0x22, RZ ;  /* 0x00000022030e7810 */ /* 0x000fc40007ffe0ff */
[----:B------:R-:W-:Y:S01]  /*ac00*/  IADD3 R5, R3, 0x23, RZ ;  /* 0x0000002303057810 */ /* 0x000fe20007ffe0ff */
[----:B------:R4:W-:Y:S01]  /*ac10*/  @P2 STG.E [R24.64], R6 ;  /* 0x0000000618002986 */ /* 0x0009e2000c101904 */
[C---:B------:R-:W-:Y:S02]  /*ac20*/  LEA R4, P6, R15.reuse, R0, 0x2 ;  /* 0x000000000f047211 */ /* 0x040fe400078c10ff */
[----:B------:R-:W-:Y:S02]  /*ac30*/  IADD3 R27, R15, c[0x0][0x198], RZ ;  /* 0x000066000f1b7a10 */ /* 0x000fe40007ffe0ff */
[----:B------:R-:W-:Y:S02]  /*ac40*/  ISETP.LT.AND P2, PT, R5, c[0x0][0x17c], !P0 ;  /* 0x00005f0005007a0c */ /* 0x000fe40004741270 */
[----:B------:R-:W-:Y:S02]  /*ac50*/  ISETP.LT.AND P4, PT, R14, c[0x0][0x17c], !P0 ;  /* 0x00005f000e007a0c */ /* 0x000fe40004781270 */
[----:B------:R-:W-:-:S02]  /*ac60*/  LEA.HI.X.SX32 R5, R15, R2, 0x2, P6 ;  /* 0x000000020f057211 */ /* 0x000fc400030f16ff */
[----:B------:R-:W5:Y:S01]  /*ac70*/  LDS.128 R12, [R41] ;  /* 0x00000000290c7984 */ /* 0x000f620000000c00 */
[C---:B------:R-:W-:Y:S02]  /*ac80*/  LEA R26, P6, R27.reuse, R0, 0x2 ;  /* 0x000000001b1a7211 */ /* 0x040fe400078c10ff */
[----:B---3--:R-:W-:Y:S01]  /*ac90*/  IADD3 R9, R27, c[0x0][0x198], RZ ;  /* 0x000066001b097a10 */ /* 0x008fe20007ffe0ff */
[----:B------:R3:W-:Y:S01]  /*aca0*/  @P3 STG.E [R4.64], R7 ;  /* 0x0000000704003986 */ /* 0x0007e2000c101904 */
[----:B------:R-:W-:Y:S02]  /*acb0*/  IADD3 R10, R3, 0x24, RZ ;  /* 0x00000024030a7810 */ /* 0x000fe40007ffe0ff */
[----:B------:R-:W-:Y:S02]  /*acc0*/  LEA.HI.X.SX32 R27, R27, R2, 0x2, P6 ;  /* 0x000000021b1b7211 */ /* 0x000fe400030f16ff */
[C---:B----4-:R-:W-:Y:S02]  /*acd0*/  LEA R24, P6, R9.reuse, R0, 0x2 ;  /* 0x0000000009187211 */ /* 0x050fe400078c10ff */
[----:B------:R-:W-:Y:S01]  /*ace0*/  ISETP.LT.AND P3, PT, R10, c[0x0][0x17c], !P0 ;  /* 0x00005f000a007a0c */ /* 0x000fe20004761270 */
[----:B-1----:R1:W-:Y:S01]  /*acf0*/  @P5 STG.E [R26.64], R20 ;  /* 0x000000141a005986 */ /* 0x0023e2000c101904 */
[----:B------:R-:W-:-:S02]  /*ad00*/  IADD3 R29, R9, c[0x0][0x198], RZ ;  /* 0x00006600091d7a10 */ /* 0x000fc40007ffe0ff */
[----:B------:R-:W-:Y:S02]  /*ad10*/  LEA.HI.X.SX32 R25, R9, R2, 0x2, P6 ;  /* 0x0000000209197211 */ /* 0x000fe400030f16ff */
[----:B------:R-:W4:Y:S01]  /*ad20*/  LDS.128 R8, [R40] ;  /* 0x0000000028087984 */ /* 0x000f220000000c00 */
[C---:B------:R-:W-:Y:S02]  /*ad30*/  LEA R28, P6, R29.reuse, R0, 0x2 ;  /* 0x000000001d1c7211 */ /* 0x040fe400078c10ff */
[C---:B---3--:R-:W-:Y:S01]  /*ad40*/  IADD3 R5, R29.reuse, c[0x0][0x198], RZ ;  /* 0x000066001d057a10 */ /* 0x048fe20007ffe0ff */
[----:B------:R-:W-:Y:S01]  /*ad50*/  @P1 STG.E [R24.64], R21 ;  /* 0x0000001518001986 */ /* 0x000fe2000c101904 */
[----:B------:R-:W-:Y:S02]  /*ad60*/  LEA.HI.X.SX32 R29, R29, R2, 0x2, P6 ;  /* 0x000000021d1d7211 */ /* 0x000fe400030f16ff */
[C---:B-1----:R-:W-:Y:S02]  /*ad70*/  LEA R26, P6, R5.reuse, R0, 0x2 ;  /* 0x00000000051a7211 */ /* 0x042fe400078c10ff */
[----:B------:R-:W-:Y:S01]  /*ad80*/  IADD3 R7, R5, c[0x0][0x198], RZ ;  /* 0x0000660005077a10 */ /* 0x000fe20007ffe0ff */
[----:B--2---:R1:W-:Y:S01]  /*ad90*/  @P4 STG.E [R28.64], R16 ;  /* 0x000000101c004986 */ /* 0x0043e2000c101904 */
[----:B------:R-:W-:-:S02]  /*ada0*/  IADD3 R6, R3, 0x25, RZ ;  /* 0x0000002503067810 */ /* 0x000fc40007ffe0ff */
[----:B------:R-:W-:Y:S02]  /*adb0*/  IADD3 R4, R3, 0x27, RZ ;  /* 0x0000002703047810 */ /* 0x000fe40007ffe0ff */
[----:B------:R-:W-:Y:S02]  /*adc0*/  LEA.HI.X.SX32 R27, R5, R2, 0x2, P6 ;  /* 0x00000002051b7211 */ /* 0x000fe400030f16ff */
[C---:B------:R-:W-:Y:S02]  /*add0*/  LEA R30, P6, R7.reuse, R0, 0x2 ;  /* 0x00000000071e7211 */ /* 0x040fe400078c10ff */
[----:B------:R-:W-:Y:S01]  /*ade0*/  IADD3 R5, R7, c[0x0][0x198], RZ ;  /* 0x0000660007057a10 */ /* 0x000fe20007ffe0ff */
[----:B------:R2:W-:Y:S01]  /*adf0*/  @P2 STG.E [R26.64], R17 ;  /* 0x000000111a002986 */ /* 0x0005e2000c101904 */
[----:B------:R-:W-:Y:S02]  /*ae00*/  ISETP.LT.AND P5, PT, R6, c[0x0][0x17c], !P0 ;  /* 0x00005f0006007a0c */ /* 0x000fe400047a1270 */
[----:B------:R-:W-:-:S02]  /*ae10*/  ISETP.LT.AND P4, PT, R4, c[0x0][0x17c], !P0 ;  /* 0x00005f0004007a0c */ /* 0x000fc40004781270 */
[C---:B------:R-:W-:Y:S02]  /*ae20*/  IADD3 R6, R3.reuse, 0x26, RZ ;  /* 0x0000002603067810 */ /* 0x040fe40007ffe0ff */
[----:B------:R-:W-:Y:S02]  /*ae30*/  IADD3 R4, R3, 0x28, RZ ;  /* 0x0000002803047810 */ /* 0x000fe40007ffe0ff */
[----:B------:R-:W-:Y:S02]  /*ae40*/  LEA.HI.X.SX32 R31, R7, R2, 0x2, P6 ;  /* 0x00000002071f7211 */ /* 0x000fe400030f16ff */
[C---:B-1----:R-:W-:Y:S02]  /*ae50*/  IADD3 R29, R5.reuse, c[0x0][0x198], RZ ;  /* 0x00006600051d7a10 */ /* 0x042fe40007ffe0ff */
[----:B------:R-:W-:Y:S01]  /*ae60*/  LEA R20, P6, R5, R0, 0x2 ;  /* 0x0000000005147211 */ /* 0x000fe200078c10ff */
[----:B-----5:R1:W-:Y:S01]  /*ae70*/  @P3 STG.E [R30.64], R12 ;  /* 0x0000000c1e003986 */ /* 0x0203e2000c101904 */
[----:B------:R-:W-:-:S02]  /*ae80*/  IADD3 R33, R29, c[0x0][0x198], RZ ;  /* 0x000066001d217a10 */ /* 0x000fc40007ffe0ff */
[----:B------:R-:W-:Y:S02]  /*ae90*/  ISETP.LT.AND P1, PT, R6, c[0x0][0x17c], !P0 ;  /* 0x00005f0006007a0c */ /* 0x000fe40004721270 */
[----:B------:R-:W-:Y:S02]  /*aea0*/  ISETP.LT.AND P2, PT, R4, c[0x0][0x17c], !P0 ;  /* 0x00005f0004007a0c */ /* 0x000fe40004741270 */
[----:B------:R-:W-:Y:S02]  /*aeb0*/  LEA.HI.X.SX32 R21, R5, R2, 0x2, P6 ;  /* 0x0000000205157211 */ /* 0x000fe400030f16ff */
[----:B------:R-:W3:Y:S01]  /*aec0*/  LDS.128 R4, [R42+0x800] ;  /* 0x000800002a047984 */ /* 0x000ee20000000c00 */
[-C--:B------:R-:W-:Y:S02]  /*aed0*/  LEA R16, P3, R33, R0.reuse, 0x2 ;  /* 0x0000000021107211 */ /* 0x080fe400078610ff */
[----:B------:R-:W-:Y:S01]  /*aee0*/  LEA R28, P6, R29, R0, 0x2 ;  /* 0x000000001d1c7211 */ /* 0x000fe200078c10ff */
[----:B------:R5:W-:Y:S01]  /*aef0*/  @P5 STG.E [R20.64], R13 ;  /* 0x0000000d14005986 */ /* 0x000be2000c101904 */
[----:B------:R-:W-:-:S02]  /*af00*/  IADD3 R25, R3, 0x29, RZ ;  /* 0x0000002903197810 */ /* 0x000fc40007ffe0ff */
[----:B------:R-:W-:Y:S02]  /*af10*/  IADD3 R24, R3, 0x2a, RZ ;  /* 0x0000002a03187810 */ /* 0x000fe40007ffe0ff */
[-C--:B--2---:R-:W-:Y:S02]  /*af20*/  LEA.HI.X.SX32 R17, R33, R2.reuse, 0x2, P3 ;  /* 0x0000000221117211 */ /* 0x084fe400018f16ff */
[----:B------:R-:W-:Y:S02]  /*af30*/  LEA.HI.X.SX32 R29, R29, R2, 0x2, P6 ;  /* 0x000000021d1d7211 */ /* 0x000fe400030f16ff */
[----:B------:R-:W-:Y:S02]  /*af40*/  IADD3 R33, R33, c[0x0][0x198], RZ ;  /* 0x0000660021217a10 */ /* 0x000fe40007ffe0ff */
[----:B------:R-:W-:Y:S01]  /*af50*/  ISETP.LT.AND P5, PT, R25, c[0x0][0x17c], !P0 ;  /* 0x00005f0019007a0c */ /* 0x000fe200047a1270 */
[----:B----4-:R2:W-:Y:S01]  /*af60*/  @P1 STG.E [R28.64], R8 ;  /* 0x000000081c001986 */ /* 0x0105e2000c101904 */
[----:B------:R-:W-:-:S02]  /*af70*/  ISETP.LT.AND P3, PT, R24, c[0x0][0x17c], !P0 ;  /* 0x00005f0018007a0c */ /* 0x000fc40004761270 */
[C---:B-1----:R-:W-:Y:S01]  /*af80*/  IADD3 R31, R33.reuse, c[0x0][0x198], RZ ;  /* 0x00006600211f7a10 */ /* 0x042fe20007ffe0ff */
[----:B------:R-:W1:Y:S01]  /*af90*/  LDS.128 R24, [R41+0x800] ;  /* 0x0008000029187984 */ /* 0x000e620000000c00 */
[-C--:B------:R-:W-:Y:S02]  /*afa0*/  LEA R32, P1, R33, R0.reuse, 0x2 ;  /* 0x0000000021207211 */ /* 0x080fe400078210ff */
[C---:B------:R-:W-:Y:S01]  /*afb0*/  IADD3 R30, R3.reuse, 0x2b, RZ ;  /* 0x0000002b031e7810 */ /* 0x040fe20007ffe0ff */
[----:B------:R4:W-:Y:S01]  /*afc0*/  @P4 STG.E [R16.64], R9 ;  /* 0x0000000910004986 */ /* 0x0009e2000c101904 */
[----:B-----5:R-:W-:Y:S02]  /*afd0*/  IADD3 R13, R3, 0x2c, RZ ;  /* 0x0000002c030d7810 */ /* 0x020fe40007ffe0ff */
[----:B------:R-:W-:Y:S02]  /*afe0*/  LEA R12, P6, R31, R0, 0x2 ;  /* 0x000000001f0c7211 */ /* 0x000fe400078c10ff */
[----:B------:R-:W-:-:S02]  /*aff0*/  LEA.HI.X.SX32 R33, R33, R2, 0x2, P1 ;  /* 0x0000000221217211 */ /* 0x000fc400008f16ff */
[----:B------:R-:W-:Y:S02]  /*b000*/  ISETP.LT.AND P1, PT, R13, c[0x0][0x17c], !P0 ;  /* 0x00005f000d007a0c */ /* 0x000fe40004721270 */
[----:B------:R-:W-:Y:S01]  /*b010*/  ISETP.LT.AND P4, PT, R30, c[0x0][0x17c], !P0 ;  /* 0x00005f001e007a0c */ /* 0x000fe20004781270 */
[----:B------:R-:W-:Y:S01]  /*b020*/  @P2 STG.E [R32.64], R36 ;  /* 0x0000002420002986 */ /* 0x000fe2000c101904 */
[C---:B------:R-:W-:Y:S02]  /*b030*/  IADD3 R21, R31.reuse, c[0x0][0x198], RZ ;  /* 0x000066001f157a10 */ /* 0x040fe40007ffe0ff */
[----:B------:R-:W-:Y:S02]  /*b040*/  LEA.HI.X.SX32 R13, R31, R2, 0x2, P6 ;  /* 0x000000021f0d7211 */ /* 0x000fe400030f16ff */
[----:B------:R-:W5:Y:S01]  /*b050*/  LDS.128 R28, [R40+0x800] ;  /* 0x00080000281c7984 */ /* 0x000f620000000c00 */
[C---:B------:R-:W-:Y:S02]  /*b060*/  IADD3 R35, R21.reuse, c[0x0][0x198], RZ ;  /* 0x0000660015237a10 */ /* 0x040fe40007ffe0ff */
[----:B--2---:R-:W-:Y:S01]  /*b070*/  LEA R8, P2, R21, R0, 0x2 ;  /* 0x0000000015087211 */ /* 0x004fe200078410ff */
[----:B------:R2:W-:Y:S01]  /*b080*/  @P5 STG.E [R12.64], R37 ;  /* 0x000000250c005986 */ /* 0x0005e2000c101904 */
[----:B----4-:R-:W-:-:S02]  /*b090*/  IADD3 R17, R3, 0x2d, RZ ;  /* 0x0000002d03117810 */ /* 0x010fc40007ffe0ff */
[----:B------:R-:W-:Y:S02]  /*b0a0*/  LEA R16, P6, R35, R0, 0x2 ;  /* 0x0000000023107211 */ /* 0x000fe400078c10ff */
[-C--:B------:R-:W-:Y:S02]  /*b0b0*/  LEA.HI.X.SX32 R9, R21, R2.reuse, 0x2, P2 ;  /* 0x0000000215097211 */ /* 0x080fe400010f16ff */
[----:B------:R-:W-:Y:S02]  /*b0c0*/  ISETP.LT.AND P5, PT, R17, c[0x0][0x17c], !P0 ;  /* 0x00005f0011007a0c */ /* 0x000fe400047a1270 */
[C---:B------:R-:W-:Y:S01]  /*b0d0*/  LEA.HI.X.SX32 R17, R35.reuse, R2, 0x2, P6 ;  /* 0x0000000223117211 */ /* 0x040fe200030f16ff */
[----:B---3--:R-:W-:Y:S01]  /*b0e0*/  @P3 STG.E [R8.64], R4 ;  /* 0x0000000408003986 */ /* 0x008fe2000c101904 */
[----:B------:R-:W-:Y:S02]  /*b0f0*/  IADD3 R35, R35, c[0x0][0x198], RZ ;  /* 0x0000660023237a10 */ /* 0x000fe40007ffe0ff */
[----:B------:R-:W-:Y:S01]  /*b100*/  IADD3 R20, R3, 0x2e, RZ ;  /* 0x0000002e03147810 */ /* 0x000fe20007ffe0ff */
[----:B------:R3:W-:Y:S01]  /*b110*/  @P4 STG.E [R16.64], R5 ;  /* 0x0000000510004986 */ /* 0x0007e2000c101904 */
[----:B--2---:R-:W-:-:S02]  /*b120*/  LEA R12, P3, R35, R0, 0x2 ;  /* 0x00000000230c7211 */ /* 0x004fc400078610ff */
[C---:B------:R-:W-:Y:S02]  /*b130*/  IADD3 R33, R35.reuse, c[0x0][0x198], RZ ;  /* 0x0000660023217a10 */ /* 0x040fe40007ffe0ff */
[----:B------:R-:W-:Y:S02]  /*b140*/  LEA.HI.X.SX32 R13, R35, R2, 0x2, P3 ;  /* 0x00000002230d7211 */ /* 0x000fe400018f16ff */
[----:B------:R-:W-:Y:S02]  /*b150*/  IADD3 R35, R33, c[0x0][0x198], RZ ;  /* 0x0000660021237a10 */ /* 0x000fe40007ffe0ff */
[----:B------:R-:W-:Y:S01]  /*b160*/  ISETP.LT.AND P2, PT, R20, c[0x0][0x17c], !P0 ;  /* 0x00005f0014007a0c */ /* 0x000fe20004741270 */
[----:B-1----:R1:W-:Y:S01]  /*b170*/  @P1 STG.E [R12.64], R24 ;  /* 0x000000180c001986 */ /* 0x0023e2000c101904 */
[----:B------:R-:W-:Y:S02]  /*b180*/  IADD3 R21, R3, 0x2f, RZ ;  /* 0x0000002f03157810 */ /* 0x000fe40007ffe0ff */
[----:B------:R-:W-:-:S02]  /*b190*/  LEA R20, P6, R33, R0, 0x2 ;  /* 0x0000000021147211 */ /* 0x000fc400078c10ff */
[----:B---3--:R-:W-:Y:S02]  /*b1a0*/  IADD3 R17, R35, c[0x0][0x198], RZ ;  /* 0x0000660023117a10 */ /* 0x008fe40007ffe0ff */
[----:B------:R-:W-:Y:S02]  /*b1b0*/  ISETP.LT.AND P4, PT, R21, c[0x0][0x17c], !P0 ;  /* 0x00005f0015007a0c */ /* 0x000fe40004781270 */
[----:B------:R-:W-:Y:S02]  /*b1c0*/  LEA R4, P1, R35, R0, 0x2 ;  /* 0x0000000023047211 */ /* 0x000fe400078210ff */
[----:B------:R-:W-:Y:S02]  /*b1d0*/  LEA.HI.X.SX32 R21, R33, R2, 0x2, P6 ;  /* 0x0000000221157211 */ /* 0x000fe400030f16ff */
[C---:B------:R-:W-:Y:S02]  /*b1e0*/  IADD3 R32, R3.reuse, 0x30, RZ ;  /* 0x0000003003207810 */ /* 0x040fe40007ffe0ff */
[----:B------:R-:W-:Y:S01]  /*b1f0*/  IADD3 R9, R3, 0x31, RZ ;  /* 0x0000003103097810 */ /* 0x000fe20007ffe0ff */
[----:B------:R2:W-:Y:S01]  /*b200*/  @P5 STG.E [R20.64], R25 ;  /* 0x0000001914005986 */ /* 0x0005e2000c101904 */
[----:B-1----:R-:W-:-:S02]  /*b210*/  IADD3 R13, R17, c[0x0][0x198], RZ ;  /* 0x00006600110d7a10 */ /* 0x002fc40007ffe0ff */
[----:B------:R-:W-:Y:S02]  /*b220*/  LEA R8, P6, R17, R0, 0x2 ;  /* 0x0000000011087211 */ /* 0x000fe400078c10ff */
[----:B------:R-:W-:Y:S02]  /*b230*/  LEA.HI.X.SX32 R5, R35, R2, 0x2, P1 ;  /* 0x0000000223057211 */ /* 0x000fe400008f16ff */
[----:B------:R-:W-:Y:S02]  /*b240*/  ISETP.LT.AND P3, PT, R32, c[0x0][0x17c], !P0 ;  /* 0x00005f0020007a0c */ /* 0x000fe40004761270 */
[----:B------:R-:W-:Y:S01]  /*b250*/  IADD3 R16, R3, 0x32, RZ ;  /* 0x0000003203107810 */ /* 0x000fe20007ffe0ff */
[----:B-----5:R-:W-:Y:S01]  /*b260*/  @P2 STG.E [R4.64], R28 ;  /* 0x0000001c04002986 */ /* 0x020fe2000c101904 */
[----:B------:R-:W-:Y:S02]  /*b270*/  ISETP.LT.AND P5, PT, R9, c[0x0][0x17c], !P0 ;  /* 0x00005f0009007a0c */ /* 0x000fe400047a1270 */
[----:B--2---:R-:W-:-:S02]  /*b280*/  IADD3 R21, R13, c[0x0][0x198], RZ ;  /* 0x000066000d157a10 */ /* 0x004fc40007ffe0ff */
[----:B------:R-:W-:Y:S02]  /*b290*/  LEA.HI.X.SX32 R9, R17, R2, 0x2, P6 ;  /* 0x0000000211097211 */ /* 0x000fe400030f16ff */
[----:B------:R-:W-:Y:S02]  /*b2a0*/  ISETP.LT.AND P1, PT, R16, c[0x0][0x17c], !P0 ;  /* 0x00005f0010007a0c */ /* 0x000fe40004721270 */
[-C--:B------:R-:W-:Y:S01]  /*b2b0*/  LEA R12, P2, R13, R0.reuse, 0x2 ;  /* 0x000000000d0c7211 */ /* 0x080fe200078410ff */
[----:B------:R1:W-:Y:S01]  /*b2c0*/  @P4 STG.E [R8.64], R29 ;  /* 0x0000001d08004986 */ /* 0x0003e2000c101904 */
[----:B------:R-:W-:Y:S02]  /*b2d0*/  IADD3 R17, R3, 0x33, RZ ;  /* 0x0000003303117810 */ /* 0x000fe40007ffe0ff */
[C---:B------:R-:W-:Y:S02]  /*b2e0*/  LEA R16, P6, R21.reuse, R0, 0x2 ;  /* 0x0000000015107211 */ /* 0x040fe400078c10ff */
[----:B------:R-:W-:-:S02]  /*b2f0*/  IADD3 R25, R21, c[0x0][0x198], RZ ;  /* 0x0000660015197a10 */ /* 0x000fc40007ffe0ff */
[-C--:B------:R-:W-:Y:S02]  /*b300*/  LEA.HI.X.SX32 R13, R13, R2.reuse, 0x2, P2 ;  /* 0x000000020d0d7211 */ /* 0x080fe400010f16ff */
[----:B------:R-:W-:Y:S02]  /*b310*/  ISETP.LT.AND P4, PT, R17, c[0x0][0x17c], !P0 ;  /* 0x00005f0011007a0c */ /* 0x000fe40004781270 */
[----:B------:R-:W-:Y:S01]  /*b320*/  LEA.HI.X.SX32 R17, R21, R2, 0x2, P6 ;  /* 0x0000000215117211 */ /* 0x000fe200030f16ff */
[----:B------:R-:W-:Y:S01]  /*b330*/  @P3 STG.E [R12.64], R22 ;  /* 0x000000160c003986 */ /* 0x000fe2000c101904 */
[----:B------:R-:W-:Y:S02]  /*b340*/  IADD3 R21, R25, c[0x0][0x198], RZ ;  /* 0x0000660019157a10 */ /* 0x000fe40007ffe0ff */
[----:B-1----:R-:W-:Y:S01]  /*b350*/  IADD3 R9, R3, 0x35, RZ ;  /* 0x0000003503097810 */ /* 0x002fe20007ffe0ff */
[----:B------:R1:W-:Y:S01]  /*b360*/  @P5 STG.E [R16.64], R23 ;  /* 0x0000001710005986 */ /* 0x0003e2000c101904 */
[----:B------:R-:W-:-:S02]  /*b370*/  LEA R4, P3, R25, R0, 0x2 ;  /* 0x0000000019047211 */ /* 0x000fc400078610ff */
[----:B------:R-:W-:Y:S02]  /*b380*/  LEA R8, P6, R21, R0, 0x2 ;  /* 0x0000000015087211 */ /* 0x000fe400078c10ff */
[----:B------:R-:W-:Y:S02]  /*b390*/  IADD3 R20, R3, 0x34, RZ ;  /* 0x0000003403147810 */ /* 0x000fe40007ffe0ff */
[----:B------:R-:W-:Y:S02]  /*b3a0*/  ISETP.LT.AND P5, PT, R9, c[0x0][0x17c], !P0 ;  /* 0x00005f0009007a0c */ /* 0x000fe400047a1270 */
[-C--:B------:R-:W-:Y:S02]  /*b3b0*/  LEA.HI.X.SX32 R5, R25, R2.reuse, 0x2, P3 ;  /* 0x0000000219057211 */ /* 0x080fe400018f16ff */
[C---:B------:R-:W-:Y:S02]  /*b3c0*/  LEA.HI.X.SX32 R9, R21.reuse, R2, 0x2, P6 ;  /* 0x0000000215097211 */ /* 0x040fe400030f16ff */
[----:B------:R-:W-:Y:S01]  /*b3d0*/  IADD3 R21, R21, c[0x0][0x198], RZ ;  /* 0x0000660015157a10 */ /* 0x000fe20007ffe0ff */
[----:B------:R-:W-:Y:S01]  /*b3e0*/  @P1 STG.E [R4.64], R18 ;  /* 0x0000001204001986 */ /* 0x000fe2000c101904 */
[----:B------:R-:W-:-:S02]  /*b3f0*/  ISETP.LT.AND P2, PT, R20, c[0x0][0x17c], !P0 ;  /* 0x00005f0014007a0c */ /* 0x000fc40004741270 */
[C---:B-1----:R-:W-:Y:S01]  /*b400*/  IADD3 R23, R21.reuse, c[0x0][0x198], RZ ;  /* 0x0000660015177a10 */ /* 0x042fe20007ffe0ff */
[----:B------:R1:W-:Y:S01]  /*b410*/  @P4 STG.E [R8.64], R19 ;  /* 0x0000001308004986 */ /* 0x0003e2000c101904 */
[-C--:B------:R-:W-:Y:S02]  /*b420*/  LEA R12, P1, R21, R0.reuse, 0x2 ;  /* 0x00000000150c7211 */ /* 0x080fe400078210ff */
[----:B------:R-:W-:Y:S02]  /*b430*/  IADD3 R17, R3, 0x37, RZ ;  /* 0x0000003703117810 */ /* 0x000fe40007ffe0ff */
[----:B------:R-:W-:Y:S02]  /*b440*/  LEA R16, P6, R23, R0, 0x2 ;  /* 0x0000000017107211 */ /* 0x000fe400078c10ff */
[----:B------:R-:W-:Y:S02]  /*b450*/  IADD3 R20, R3, 0x36, RZ ;  /* 0x0000003603147810 */ /* 0x000fe40007ffe0ff */
[----:B------:R-:W-:-:S02]  /*b460*/  LEA.HI.X.SX32 R13, R21, R2, 0x2, P1 ;  /* 0x00000002150d7211 */ /* 0x000fc400008f16ff */
[----:B------:R-:W-:Y:S02]  /*b470*/  IADD3 R21, R23, c[0x0][0x198], RZ ;  /* 0x0000660017157a10 */ /* 0x000fe40007ffe0ff */
[----:B------:R-:W-:Y:S01]  /*b480*/  ISETP.LT.AND P4, PT, R17, c[0x0][0x17c], !P0 ;  /* 0x00005f0011007a0c */ /* 0x000fe20004781270 */
[----:B------:R2:W-:Y:S01]  /*b490*/  @P2 STG.E [R12.64], R14 ;  /* 0x0000000e0c002986 */ /* 0x0005e2000c101904 */
[----:B------:R-:W-:Y:S02]  /*b4a0*/  LEA.HI.X.SX32 R17, R23, R2, 0x2, P6 ;  /* 0x0000000217117211 */ /* 0x000fe400030f16ff */
[----:B------:R-:W-:Y:S02]  /*b4b0*/  ISETP.LT.AND P3, PT, R20, c[0x0][0x17c], !P0 ;  /* 0x00005f0014007a0c */ /* 0x000fe40004761270 */
[C---:B-1----:R-:W-:Y:S01]  /*b4c0*/  IADD3 R19, R21.reuse, c[0x0][0x198], RZ ;  /* 0x0000660015137a10 */ /* 0x042fe20007ffe0ff */
[----:B------:R1:W-:Y:S01]  /*b4d0*/  @P5 STG.E [R16.64], R15 ;  /* 0x0000000f10005986 */ /* 0x0003e2000c101904 */
[----:B------:R-:W-:-:S02]  /*b4e0*/  LEA R4, P2, R21, R0, 0x2 ;  /* 0x0000000015047211 */ /* 0x000fc400078410ff */
[----:B------:R-:W-:Y:S02]  /*b4f0*/  IADD3 R9, R3, 0x39, RZ ;  /* 0x0000003903097810 */ /* 0x000fe40007ffe0ff */
[----:B------:R-:W-:Y:S02]  /*b500*/  LEA R8, P5, R19, R0, 0x2 ;  /* 0x0000000013087211 */ /* 0x000fe400078a10ff */
[-C--:B------:R-:W-:Y:S02]  /*b510*/  LEA.HI.X.SX32 R5, R21, R2.reuse, 0x2, P2 ;  /* 0x0000000215057211 */ /* 0x080fe400010f16ff */
[----:B------:R-:W-:Y:S02]  /*b520*/  IADD3 R20, R3, 0x38, RZ ;  /* 0x0000003803147810 */ /* 0x000fe40007ffe0ff */
[----:B------:R-:W-:Y:S01]  /*b530*/  ISETP.LT.AND P2, PT, R9, c[0x0][0x17c], !P0 ;  /* 0x00005f0009007a0c */ /* 0x000fe20004741270 */
[----:B------:R-:W-:Y:S01]  /*b540*/  @P3 STG.E [R4.64], R10 ;  /* 0x0000000a04003986 */ /* 0x000fe2000c101904 */
[----:B------:R-:W-:-:S02]  /*b550*/  LEA.HI.X.SX32 R9, R19, R2, 0x2, P5 ;  /* 0x0000000213097211 */ /* 0x000fc400028f16ff */
[----:B------:R-:W-:Y:S02]  /*b560*/  IADD3 R19, R19, c[0x0][0x198], RZ ;  /* 0x0000660013137a10 */ /* 0x000fe40007ffe0ff */
[----:B------:R-:W-:Y:S01]  /*b570*/  ISETP.LT.AND P1, PT, R20, c[0x0][0x17c], !P0 ;  /* 0x00005f0014007a0c */ /* 0x000fe20004721270 */
[----:B------:R3:W-:Y:S01]  /*b580*/  @P4 STG.E [R8.64], R11 ;  /* 0x0000000b08004986 */ /* 0x0007e2000c101904 */
[C---:B--2---:R-:W-:Y:S02]  /*b590*/  LEA R12, P3, R19.reuse, R0, 0x2 ;  /* 0x00000000130c7211 */ /* 0x044fe400078610ff */
[----:B-1----:R-:W-:Y:S02]  /*b5a0*/  IADD3 R17, R19, c[0x0][0x198], RZ ;  /* 0x0000660013117a10 */ /* 0x002fe40007ffe0ff */
[----:B------:R-:W-:Y:S02]  /*b5b0*/  IADD3 R15, R3, 0x3b, RZ ;  /* 0x0000003b030f7810 */ /* 0x000fe40007ffe0ff */
[----:B------:R-:W-:-:S02]  /*b5c0*/  LEA.HI.X.SX32 R13, R19, R2, 0x2, P3 ;  /* 0x00000002130d7211 */ /* 0x000fc400018f16ff */
[C---:B------:R-:W-:Y:S02]  /*b5d0*/  LEA R14, P6, R17.reuse, R0, 0x2 ;  /* 0x00000000110e7211 */ /* 0x040fe400078c10ff */
[----:B------:R-:W-:Y:S01]  /*b5e0*/  IADD3 R19, R17, c[0x0][0x198], RZ ;  /* 0x0000660011137a10 */ /* 0x000fe20007ffe0ff */
[----:B------:R1:W-:Y:S01]  /*b5f0*/  @P1 STG.E [R12.64], R38 ;  /* 0x000000260c001986 */ /* 0x0003e2000c101904 */
[----:B------:R-:W-:Y:S02]  /*b600*/  ISETP.LT.AND P4, PT, R15, c[0x0][0x17c], !P0 ;  /* 0x00005f000f007a0c */ /* 0x000fe40004781270 */
[----:B------:R-:W-:Y:S02]  /*b610*/  LEA.HI.X.SX32 R15, R17, R2, 0x2, P6 ;  /* 0x00000002110f7211 */ /* 0x000fe400030f16ff */
[----:B---3--:R-:W-:Y:S02]  /*b620*/  IADD3 R9, R19, c[0x0][0x198], RZ ;  /* 0x0000660013097a10 */ /* 0x008fe40007ffe0ff */
[----:B------:R-:W-:Y:S01]  /*b630*/  IADD3 R5, R3, 0x3d, RZ ;  /* 0x0000003d03057810 */ /* 0x000fe20007ffe0ff */
[----:B------:R2:W-:Y:S01]  /*b640*/  @P2 STG.E [R14.64], R39 ;  /* 0x000000270e002986 */ /* 0x0005e2000c101904 */
[----:B------:R-:W-:-:S02]  /*b650*/  LEA R4, P1, R19, R0, 0x2 ;  /* 0x0000000013047211 */ /* 0x000fc400078210ff */
[----:B------:R-:W-:Y:S02]  /*b660*/  IADD3 R16, R3, 0x3c, RZ ;  /* 0x0000003c03107810 */ /* 0x000fe40007ffe0ff */
[----:B------:R-:W-:Y:S02]  /*b670*/  IADD3 R11, R9, c[0x0][0x198], RZ ;  /* 0x00006600090b7a10 */ /* 0x000fe40007ffe0ff */
[----:B------:R-:W-:Y:S02]  /*b680*/  IADD3 R18, R3, 0x3a, RZ ;  /* 0x0000003a03127810 */ /* 0x000fe40007ffe0ff */
[----:B------:R-:W-:Y:S02]  /*b690*/  ISETP.LT.AND P2, PT, R5, c[0x0][0x17c], !P0 ;  /* 0x00005f0005007a0c */ /* 0x000fe40004741270 */
[----:B------:R-:W-:Y:S02]  /*b6a0*/  LEA R8, P6, R9, R0, 0x2 ;  /* 0x0000000009087211 */ /* 0x000fe400078c10ff */
[----:B------:R-:W-:-:S02]  /*b6b0*/  LEA.HI.X.SX32 R5, R19, R2, 0x2, P1 ;  /* 0x0000000213057211 */ /* 0x000fc400008f16ff */
[----:B------:R-:W-:Y:S02]  /*b6c0*/  ISETP.LT.AND P3, PT, R16, c[0x0][0x17c], !P0 ;  /* 0x00005f0010007a0c */ /* 0x000fe40004761270 */
[C---:B------:R-:W-:Y:S02]  /*b6d0*/  IADD3 R17, R11.reuse, c[0x0][0x198], RZ ;  /* 0x000066000b117a10 */ /* 0x040fe40007ffe0ff */
[----:B------:R-:W-:Y:S02]  /*b6e0*/  LEA R10, P1, R11, R0, 0x2 ;  /* 0x000000000b0a7211 */ /* 0x000fe400078210ff */
[----:B------:R-:W-:Y:S02]  /*b6f0*/  ISETP.LT.AND P5, PT, R18, c[0x0][0x17c], !P0 ;  /* 0x00005f0012007a0c */ /* 0x000fe400047a1270 */
[C---:B------:R-:W-:Y:S02]  /*b700*/  IADD3 R16, R3.reuse, 0x3e, RZ ;  /* 0x0000003e03107810 */ /* 0x040fe40007ffe0ff */
[----:B------:R-:W-:-:S02]  /*b710*/  IADD3 R3, R3, 0x3f, RZ ;  /* 0x0000003f03037810 */ /* 0x000fc40007ffe0ff */
[----:B------:R-:W-:Y:S02]  /*b720*/  LEA.HI.X.SX32 R9, R9, R2, 0x2, P6 ;  /* 0x0000000209097211 */ /* 0x000fe400030f16ff */
[----:B-1----:R-:W-:Y:S02]  /*b730*/  LEA R12, P6, R17, R0, 0x2 ;  /* 0x00000000110c7211 */ /* 0x002fe400078c10ff */
[-C--:B------:R-:W-:Y:S02]  /*b740*/  LEA.HI.X.SX32 R11, R11, R2.reuse, 0x2, P1 ;  /* 0x000000020b0b7211 */ /* 0x080fe400008f16ff */
[----:B--2---:R-:W-:Y:S01]  /*b750*/  IADD3 R15, R17, c[0x0][0x198], RZ ;  /* 0x00006600110f7a10 */ /* 0x004fe20007ffe0ff */
[----:B------:R1:W-:Y:S01]  /*b760*/  @P5 STG.E [R4.64], R6 ;  /* 0x0000000604005986 */ /* 0x0003e2000c101904 */
[----:B------:R-:W-:Y:S02]  /*b770*/  ISETP.LT.AND P1, PT, R16, c[0x0][0x17c], !P0 ;  /* 0x00005f0010007a0c */ /* 0x000fe40004721270 */
[----:B------:R-:W-:Y:S01]  /*b780*/  ISETP.LT.AND P0, PT, R3, c[0x0][0x17c], !P0 ;  /* 0x00005f0003007a0c */ /* 0x000fe20004701270 */
[----:B------:R1:W-:Y:S01]  /*b790*/  @P4 STG.E [R8.64], R7 ;  /* 0x0000000708004986 */ /* 0x0003e2000c101904 */
[----:B------:R-:W-:-:S02]  /*b7a0*/  LEA.HI.X.SX32 R13, R17, R2, 0x2, P6 ;  /* 0x00000002110d7211 */ /* 0x000fc400030f16ff */
[C---:B------:R-:W-:Y:S01]  /*b7b0*/  LEA R14, P6, R15.reuse, R0, 0x2 ;  /* 0x000000000f0e7211 */ /* 0x040fe200078c10ff */
[----:B------:R1:W-:Y:S01]  /*b7c0*/  @P3 STG.E [R10.64], R26 ;  /* 0x0000001a0a003986 */ /* 0x0003e2000c101904 */
[C---:B------:R-:W-:Y:S02]  /*b7d0*/  IADD3 R17, R15.reuse, c[0x0][0x198], RZ ;  /* 0x000066000f117a10 */ /* 0x040fe40007ffe0ff */
[----:B------:R-:W-:Y:S01]  /*b7e0*/  LEA.HI.X.SX32 R15, R15, R2, 0x2, P6 ;  /* 0x000000020f0f7211 */ /* 0x000fe200030f16ff */
[----:B------:R1:W-:Y:S01]  /*b7f0*/  @P2 STG.E [R12.64], R27 ;  /* 0x0000001b0c002986 */ /* 0x0003e2000c101904 */
[----:B------:R-:W-:-:S03]  /*b800*/  LEA R16, P6, R17, R0, 0x2 ;  /* 0x0000000011107211 */ /* 0x000fc600078c10ff */
[----:B------:R1:W-:Y:S01]  /*b810*/  @P1 STG.E [R14.64], R30 ;  /* 0x0000001e0e001986 */ /* 0x0003e2000c101904 */
[----:B------:R-:W-:Y:S01]  /*b820*/  LEA.HI.X.SX32 R17, R17, R2, 0x2, P6 ;  /* 0x0000000211117211 */ /* 0x000fe200030f16ff */
[----:B------:R-:W-:Y:S08]  /*b830*/  @!P0 EXIT ;  /* 0x000000000000894d */ /* 0x000ff00003800000 */
[----:B------:R-:W-:Y:S01]  /*b840*/  STG.E [R16.64], R31 ;  /* 0x0000001f10007986 */ /* 0x000fe2000c101904 */
[----:B------:R-:W-:Y:S05]  /*b850*/  EXIT ;  /* 0x000000000000794d */ /* 0x000fea0003800000 */
.L_x_3:
[----:B------:R-:W-:-:S00]  /*b860*/  BRA `(.L_x_3) ;  /* 0xfffffff000007947 */ /* 0x000fc0000383ffff */
[----:B------:R-:W-:-:S00]  /*b870*/  NOP ;  /* 0x0000000000007918 */ /* 0x000fc00000000000 */
        /* <DEDUP_REMOVED lines=8> */
.L_x_4:


//--------------------- .nv.shared.matmul_kernel  --------------------------
	.section	.nv.shared.matmul_kernel,"aw",@nobits
	.sectionflags	@""
	.align	16
